def attn_fwd(
    Q,
    K,
    V,
    Out,
    Lse,
    sm_scale,
    stride_qz,
    stride_qh,
    stride_qm,
    stride_qk,
    stride_kz,
    stride_kh,
    stride_kn,
    stride_kk,
    stride_vz,
    stride_vh,
    stride_vn,
    stride_vk,
    stride_oz,
    stride_oh,
    stride_om,
    stride_ok,
    seqlen_q,
    seqlen_k,
    BLOCK_M: tl.constexpr,
    BLOCK_N: tl.constexpr,
    HEAD_DIM: tl.constexpr,
    CAUSAL: tl.constexpr,
):
    start_m = tl.program_id(0)
    off_hz = tl.program_id(1)
    q_off = off_hz * stride_qh
    k_off = off_hz * stride_kh
    v_off = off_hz * stride_vh
    offs_m = start_m * BLOCK_M + tl.arange(0, BLOCK_M)
    offs_d = tl.arange(0, HEAD_DIM)
    offs_n = tl.arange(0, BLOCK_N)
    q_ptrs = Q + q_off + offs_m[:, None] * stride_qm + offs_d[None, :] * stride_qk
    k_ptrs = K + k_off + offs_d[:, None] * stride_kk + offs_n[None, :] * stride_kn
    v_ptrs = V + v_off + offs_n[:, None] * stride_vn + offs_d[None, :] * stride_vk
    m_i = tl.full([BLOCK_M], float("-inf"), dtype=tl.float32)
    l_i = tl.zeros([BLOCK_M], dtype=tl.float32) + 1.0
    acc = tl.zeros([BLOCK_M, HEAD_DIM], dtype=tl.float32)
    q = tl.load(q_ptrs)
    acc, l_i, m_i = _attn_fwd_inner(
        acc,
        l_i,
        m_i,
        q,
        k_ptrs,
        v_ptrs,
        sm_scale,
        stride_kn,
        stride_vn,
        start_m,
        seqlen_k,
        BLOCK_M,
        BLOCK_N,
        HEAD_DIM,
        CAUSAL,
    )
    acc = acc / l_i[:, None]
    lse = m_i + tl.math.log2(l_i) / 1.4426950408889634
    o_ptrs = (
        Out
        + off_hz * stride_oh
        + offs_m[:, None] * stride_om
        + offs_d[None, :] * stride_ok
    )
    tl.store(o_ptrs, acc.to(Out.dtype.element_ty))
    tl.store(Lse + off_hz * seqlen_q + offs_m, lse)

# config = {"BLOCK_M": 128, "BLOCK_N": 128, "HEAD_DIM": 64, "arch": "sm_80", "causal": true, "dtype": "fp16", "num_stages": 2, "num_warps": 8}
# arch = sm_80


// ===== COMPILED SASS (sm_80) =====

	.target	sm_80

	.elftype	@"ET_EXEC"


//--------------------- .note.nv.tkinfo           --------------------------
	.section	.note.nv.tkinfo,"",@"SHT_NOTE"
	.sectionflags	@"SHF_NOTE_NV_TKINFO"
	.tkinfo
        /*0018*/ 	.word	0x00000002
        /*0030*/ 	.string	""
        /*0030*/ 	.string	"ptxas"
        /*0030*/ 	.string	"Cuda compilation tools, release 13.0, V13.0.88"
        /*0030*/ 	.string	"Build cuda_13.0.r13.0/compiler.36424714_0"
        /*0030*/ 	.string	"-v  -suppress-debug-info  -lineinfo  -arch sm_80 "



//--------------------- .note.nv.cuinfo           --------------------------
	.section	.note.nv.cuinfo,"",@"SHT_NOTE"
	.sectionflags	@"SHF_NOTE_NV_CUINFO"
        /*0018*/ 	.short	0x0002
        /*001a*/ 	.short	0x0050
        /*001c*/ 	.short	0x0082
	.zero		2


//--------------------- .nv.info                  --------------------------
	.section	.nv.info,"",@"SHT_CUDA_INFO"
	.align	4


	//----- nvinfo : EIATTR_REGCOUNT
	.align		4
        /*0000*/ 	.byte	0x04, 0x2f
        /*0002*/ 	.short	(.L_2 - .L_1)
	.align		4
.L_1:
        /*0004*/ 	.word	index@(attn_fwd)
        /*0008*/ 	.word	0x000000ff


	//----- nvinfo : EIATTR_FRAME_SIZE
	.align		4
.L_2:
        /*000c*/ 	.byte	0x04, 0x11
        /*000e*/ 	.short	(.L_4 - .L_3)
	.align		4
.L_3:
        /*0010*/ 	.word	index@(attn_fwd)
        /*0014*/ 	.word	0x000000f0


	//----- nvinfo : EIATTR_MIN_STACK_SIZE
	.align		4
.L_4:
        /*0018*/ 	.byte	0x04, 0x12
        /*001a*/ 	.short	(.L_6 - .L_5)
	.align		4
.L_5:
        /*001c*/ 	.word	index@(attn_fwd)
        /*0020*/ 	.word	0x000000f0
.L_6:


//--------------------- .nv.info.attn_fwd         --------------------------
	.section	.nv.info.attn_fwd,"",@"SHT_CUDA_INFO"
	.sectionflags	@""
	.align	4


	//----- nvinfo : EIATTR_CUDA_API_VERSION
	.align		4
        /*0000*/ 	.byte	0x04, 0x37
        /*0002*/ 	.short	(.L_8 - .L_7)
.L_7:
        /*0004*/ 	.word	0x00000082


	//----- nvinfo : EIATTR_SW2861232_WAR
	.align		4
.L_8:
        /*0008*/ 	.byte	0x01, 0x35
	.zero		2


	//----- nvinfo : EIATTR_PARAM_CBANK
	.align		4
        /*000c*/ 	.byte	0x04, 0x0a
        /*000e*/ 	.short	(.L_10 - .L_9)
	.align		4
.L_9:
        /*0010*/ 	.word	index@(.nv.constant0.attn_fwd)
        /*0014*/ 	.short	0x0160
        /*0016*/ 	.short	0x0088


	//----- nvinfo : EIATTR_CBANK_PARAM_SIZE
	.align		4
.L_10:
        /*0018*/ 	.byte	0x03, 0x19
        /*001a*/ 	.short	0x0088


	//----- nvinfo : EIATTR_KPARAM_INFO
	.align		4
        /*001c*/ 	.byte	0x04, 0x17
        /*001e*/ 	.short	(.L_12 - .L_11)
.L_11:
        /*0020*/ 	.word	0x00000000
        /*0024*/ 	.short	0x0019
        /*0026*/ 	.short	0x0080
        /*0028*/ 	.byte	0x00, 0xf4, 0x21, 0x00


	//----- nvinfo : EIATTR_KPARAM_INFO
	.align		4
.L_12:
        /*002c*/ 	.byte	0x04, 0x17
        /*002e*/ 	.short	(.L_14 - .L_13)
.L_13:
        /*0030*/ 	.word	0x00000000
        /*0034*/ 	.short	0x0018
        /*0036*/ 	.short	0x0078
        /*0038*/ 	.byte	0x00, 0xf4, 0x21, 0x00


	//----- nvinfo : EIATTR_KPARAM_INFO
	.align		4
.L_14:
        /*003c*/ 	.byte	0x04, 0x17
        /*003e*/ 	.short	(.L_16 - .L_15)
.L_15:
        /*0040*/ 	.word	0x00000000
        /*0044*/ 	.short	0x0017
        /*0046*/ 	.short	0x0070
        /*0048*/ 	.byte	0x00, 0xf0, 0x11, 0x00


	//----- nvinfo : EIATTR_KPARAM_INFO
	.align		4
.L_16:
        /*004c*/ 	.byte	0x04, 0x17
        /*004e*/ 	.short	(.L_18 - .L_17)
.L_17:
        /*0050*/ 	.word	0x00000000
        /*0054*/ 	.short	0x0016
        /*0056*/ 	.short	0x006c
        /*0058*/ 	.byte	0x00, 0xf0, 0x11, 0x00


	//----- nvinfo : EIATTR_KPARAM_INFO
	.align		4
.L_18:
        /*005c*/ 	.byte	0x04, 0x17
        /*005e*/ 	.short	(.L_20 - .L_19)
.L_19:
        /*0060*/ 	.word	0x00000000
        /*0064*/ 	.short	0x0015
        /*0066*/ 	.short	0x0068
        /*0068*/ 	.byte	0x00, 0xf0, 0x11, 0x00


	//----- nvinfo : EIATTR_KPARAM_INFO
	.align		4
.L_20:
        /*006c*/ 	.byte	0x04, 0x17
        /*006e*/ 	.short	(.L_22 - .L_21)
.L_21:
        /*0070*/ 	.word	0x00000000
        /*0074*/ 	.short	0x0014
        /*0076*/ 	.short	0x0064
        /*0078*/ 	.byte	0x00, 0xf0, 0x11, 0x00


	//----- nvinfo : EIATTR_KPARAM_INFO
	.align		4
.L_22:
        /*007c*/ 	.byte	0x04, 0x17
        /*007e*/ 	.short	(.L_24 - .L_23)
.L_23:
        /*0080*/ 	.word	0x00000000
        /*0084*/ 	.short	0x0013
        /*0086*/ 	.short	0x0060
        /*0088*/ 	.byte	0x00, 0xf0, 0x11, 0x00


	//----- nvinfo : EIATTR_KPARAM_INFO
	.align		4
.L_24:
        /*008c*/ 	.byte	0x04, 0x17
        /*008e*/ 	.short	(.L_26 - .L_25)
.L_25:
        /*0090*/ 	.word	0x00000000
        /*0094*/ 	.short	0x0012
        /*0096*/ 	.short	0x005c
        /*0098*/ 	.byte	0x00, 0xf0, 0x11, 0x00


	//----- nvinfo : EIATTR_KPARAM_INFO
	.align		4
.L_26:
        /*009c*/ 	.byte	0x04, 0x17
        /*009e*/ 	.short	(.L_28 - .L_27)
.L_27:
        /*00a0*/ 	.word	0x00000000
        /*00a4*/ 	.short	0x0011
        /*00a6*/ 	.short	0x0058
        /*00a8*/ 	.byte	0x00, 0xf0, 0x11, 0x00


	//----- nvinfo : EIATTR_KPARAM_INFO
	.align		4
.L_28:
        /*00ac*/ 	.byte	0x04, 0x17
        /*00ae*/ 	.short	(.L_30 - .L_29)
.L_29:
        /*00b0*/ 	.word	0x00000000
        /*00b4*/ 	.short	0x0010
        /*00b6*/ 	.short	0x0054
        /*00b8*/ 	.byte	0x00, 0xf0, 0x11, 0x00


	//----- nvinfo : EIATTR_KPARAM_INFO
	.align		4
.L_30:
        /*00bc*/ 	.byte	0x04, 0x17
        /*00be*/ 	.short	(.L_32 - .L_31)
.L_31:
        /*00c0*/ 	.word	0x00000000
        /*00c4*/ 	.short	0x000f
        /*00c6*/ 	.short	0x0050
        /*00c8*/ 	.byte	0x00, 0xf0, 0x11, 0x00


	//----- nvinfo : EIATTR_KPARAM_INFO
	.align		4
.L_32:
        /*00cc*/ 	.byte	0x04, 0x17
        /*00ce*/ 	.short	(.L_34 - .L_33)
.L_33:
        /*00d0*/ 	.word	0x00000000
        /*00d4*/ 	.short	0x000e
        /*00d6*/ 	.short	0x004c
        /*00d8*/ 	.byte	0x00, 0xf0, 0x11, 0x00


	//----- nvinfo : EIATTR_KPARAM_INFO
	.align		4
.L_34:
        /*00dc*/ 	.byte	0x04, 0x17
        /*00de*/ 	.short	(.L_36 - .L_35)
.L_35:
        /*00e0*/ 	.word	0x00000000
        /*00e4*/ 	.short	0x000d
        /*00e6*/ 	.short	0x0048
        /*00e8*/ 	.byte	0x00, 0xf0, 0x11, 0x00


	//----- nvinfo : EIATTR_KPARAM_INFO
	.align		4
.L_36:
        /*00ec*/ 	.byte	0x04, 0x17
        /*00ee*/ 	.short	(.L_38 - .L_37)
.L_37:
        /*00f0*/ 	.word	0x00000000
        /*00f4*/ 	.short	0x000c
        /*00f6*/ 	.short	0x0044
        /*00f8*/ 	.byte	0x00, 0xf0, 0x11, 0x00


	//----- nvinfo : EIATTR_KPARAM_INFO
	.align		4
.L_38:
        /*00fc*/ 	.byte	0x04, 0x17
        /*00fe*/ 	.short	(.L_40 - .L_39)
.L_39:
        /*0100*/ 	.word	0x00000000
        /*0104*/ 	.short	0x000b
        /*0106*/ 	.short	0x0040
        /*0108*/ 	.byte	0x00, 0xf0, 0x11, 0x00


	//----- nvinfo : EIATTR_KPARAM_INFO
	.align		4
.L_40:
        /*010c*/ 	.byte	0x04, 0x17
        /*010e*/ 	.short	(.L_42 - .L_41)
.L_41:
        /*0110*/ 	.word	0x00000000
        /*0114*/ 	.short	0x000a
        /*0116*/ 	.short	0x003c
        /*0118*/ 	.byte	0x00, 0xf0, 0x11, 0x00


	//----- nvinfo : EIATTR_KPARAM_INFO
	.align		4
.L_42:
        /*011c*/ 	.byte	0x04, 0x17
        /*011e*/ 	.short	(.L_44 - .L_43)
.L_43:
        /*0120*/ 	.word	0x00000000
        /*0124*/ 	.short	0x0009
        /*0126*/ 	.short	0x0038
        /*0128*/ 	.byte	0x00, 0xf0, 0x11, 0x00


	//----- nvinfo : EIATTR_KPARAM_INFO
	.align		4
.L_44:
        /*012c*/ 	.byte	0x04, 0x17
        /*012e*/ 	.short	(.L_46 - .L_45)
.L_45:
        /*0130*/ 	.word	0x00000000
        /*0134*/ 	.short	0x0008
        /*0136*/ 	.short	0x0034
        /*0138*/ 	.byte	0x00, 0xf0, 0x11, 0x00


	//----- nvinfo : EIATTR_KPARAM_INFO
	.align		4
.L_46:
        /*013c*/ 	.byte	0x04, 0x17
        /*013e*/ 	.short	(.L_48 - .L_47)
.L_47:
        /*0140*/ 	.word	0x00000000
        /*0144*/ 	.short	0x0007
        /*0146*/ 	.short	0x0030
        /*0148*/ 	.byte	0x00, 0xf0, 0x11, 0x00


	//----- nvinfo : EIATTR_KPARAM_INFO
	.align		4
.L_48:
        /*014c*/ 	.byte	0x04, 0x17
        /*014e*/ 	.short	(.L_50 - .L_49)
.L_49:
        /*0150*/ 	.word	0x00000000
        /*0154*/ 	.short	0x0006
        /*0156*/ 	.short	0x002c
        /*0158*/ 	.byte	0x00, 0xf0, 0x11, 0x00


	//----- nvinfo : EIATTR_KPARAM_INFO
	.align		4
.L_50:
        /*015c*/ 	.byte	0x04, 0x17
        /*015e*/ 	.short	(.L_52 - .L_51)
.L_51:
        /*0160*/ 	.word	0x00000000
        /*0164*/ 	.short	0x0005
        /*0166*/ 	.short	0x0028
        /*0168*/ 	.byte	0x00, 0xf0, 0x11, 0x00


	//----- nvinfo : EIATTR_KPARAM_INFO
	.align		4
.L_52:
        /*016c*/ 	.byte	0x04, 0x17
        /*016e*/ 	.short	(.L_54 - .L_53)
.L_53:
        /*0170*/ 	.word	0x00000000
        /*0174*/ 	.short	0x0004
        /*0176*/ 	.short	0x0020
        /*0178*/ 	.byte	0x00, 0xf4, 0x21, 0x00


	//----- nvinfo : EIATTR_KPARAM_INFO
	.align		4
.L_54:
        /*017c*/ 	.byte	0x04, 0x17
        /*017e*/ 	.short	(.L_56 - .L_55)
.L_55:
        /*0180*/ 	.word	0x00000000
        /*0184*/ 	.short	0x0003
        /*0186*/ 	.short	0x0018
        /*0188*/ 	.byte	0x00, 0xf4, 0x21, 0x00


	//----- nvinfo : EIATTR_KPARAM_INFO
	.align		4
.L_56:
        /*018c*/ 	.byte	0x04, 0x17
        /*018e*/ 	.short	(.L_58 - .L_57)
.L_57:
        /*0190*/ 	.word	0x00000000
        /*0194*/ 	.short	0x0002
        /*0196*/ 	.short	0x0010
        /*0198*/ 	.byte	0x00, 0xf4, 0x21, 0x00


	//----- nvinfo : EIATTR_KPARAM_INFO
	.align		4
.L_58:
        /*019c*/ 	.byte	0x04, 0x17
        /*019e*/ 	.short	(.L_60 - .L_59)
.L_59:
        /*01a0*/ 	.word	0x00000000
        /*01a4*/ 	.short	0x0001
        /*01a6*/ 	.short	0x0008
        /*01a8*/ 	.byte	0x00, 0xf4, 0x21, 0x00


	//----- nvinfo : EIATTR_KPARAM_INFO
	.align		4
.L_60:
        /*01ac*/ 	.byte	0x04, 0x17
        /*01ae*/ 	.short	(.L_62 - .L_61)
.L_61:
        /*01b0*/ 	.word	0x00000000
        /*01b4*/ 	.short	0x0000
        /*01b6*/ 	.short	0x0000
        /*01b8*/ 	.byte	0x00, 0xf4, 0x21, 0x00


	//----- nvinfo : EIATTR_MAXREG_COUNT
	.align		4
.L_62:
        /*01bc*/ 	.byte	0x03, 0x1b
        /*01be*/ 	.short	0x00ff


	//----- nvinfo : EIATTR_NUM_BARRIERS
	.align		4
        /*01c0*/ 	.byte	0x02, 0x4c
        /*01c2*/ 	.byte	0x01
	.zero		1


	//----- nvinfo : EIATTR_ANNOTATIONS
	.align		4
        /*01c4*/ 	.byte	0x04, 0x55
        /*01c6*/ 	.short	(.L_64 - .L_63)


	//   ....[0]....
.L_63:
        /*01c8*/ 	.word	0x00000001
        /*01cc*/ 	.byte	0xd0, 0x17, 0x00, 0x00, 0x01, 0x00, 0x00, 0x00, 0x30, 0x18, 0x00, 0x00, 0x01, 0x00, 0x00, 0x00
        /* <DEDUP_REMOVED lines=28> */
        /*039c*/ 	.byte	0xd0, 0x21, 0x00, 0x00, 0x01, 0x00, 0x00, 0x00, 0xf0, 0x21, 0x00, 0x00


	//----- nvinfo : EIATTR_MERCURY_ISA_VERSION
	.align		4
.L_64:
        /*03a8*/ 	.byte	0x03, 0x5f
        /*03aa*/ 	.short	0x0000


	//----- nvinfo : EIATTR_COOP_GROUP_MASK_REGIDS
	.align		4
        /*03ac*/ 	.byte	0x04, 0x29
        /*03ae*/ 	.short	(.L_66 - .L_65)


	//   ....[0]....
.L_65:
        /*03b0*/ 	.word	0xffffffff


	//   ....[1]....
        /*03b4*/ 	.word	0xffffffff


	//   ....[2]....
        /*03b8*/ 	.word	0xffffffff


	//   ....[3]....
        /*03bc*/ 	.word	0xffffffff


	//   ....[4]....
        /*03c0*/ 	.word	0xffffffff


	//   ....[5]....
        /*03c4*/ 	.word	0xffffffff


	//   ....[6]....
        /*03c8*/ 	.word	0xffffffff


	//   ....[7]....
        /*03cc*/ 	.word	0xffffffff


	//----- nvinfo : EIATTR_COOP_GROUP_INSTR_OFFSETS
	.align		4
.L_66:
        /*03d0*/ 	.byte	0x04, 0x28
        /*03d2*/ 	.short	(.L_68 - .L_67)


	//   ....[0]....
.L_67:
        /*03d4*/ 	.word	0x00004be0


	//   ....[1]....
        /*03d8*/ 	.word	0x00004ce0


	//   ....[2]....
        /*03dc*/ 	.word	0x00004cf0


	//   ....[3]....
        /*03e0*/ 	.word	0x00004d40


	//   ....[4]....
        /*03e4*/ 	.word	0x000068c0


	//   ....[5]....
        /*03e8*/ 	.word	0x000068d0


	//   ....[6]....
        /*03ec*/ 	.word	0x00006980


	//   ....[7]....
        /*03f0*/ 	.word	0x000069a0


	//----- nvinfo : EIATTR_EXIT_INSTR_OFFSETS
	.align		4
.L_68:
        /*03f4*/ 	.byte	0x04, 0x1c
        /*03f6*/ 	.short	(.L_70 - .L_69)


	//   ....[0]....
.L_69:
        /*03f8*/ 	.word	0x000083c0


	//   ....[1]....
        /*03fc*/ 	.word	0x00008460


	//----- nvinfo : EIATTR_REQNTID
	.align		4
.L_70:
        /*0400*/ 	.byte	0x04, 0x10
        /*0402*/ 	.short	(.L_72 - .L_71)
.L_71:
        /*0404*/ 	.word	0x00000100
        /*0408*/ 	.word	0x00000001
        /*040c*/ 	.word	0x00000001
.L_72:


//--------------------- .nv.callgraph             --------------------------
	.section	.nv.callgraph,"",@"SHT_CUDA_CALLGRAPH"
	.align	4
	.sectionentsize	8
	.align		4
        /*0000*/ 	.word	0x00000000
	.align		4
        /*0004*/ 	.word	0xffffffff
	.align		4
        /*0008*/ 	.word	0x00000000
	.align		4
        /*000c*/ 	.word	0xfffffffe
	.align		4
        /*0010*/ 	.word	0x00000000
	.align		4
        /*0014*/ 	.word	0xfffffffd
	.align		4
        /*0018*/ 	.word	0x00000000
	.align		4
        /*001c*/ 	.word	0xfffffffc


//--------------------- .nv.rel.action            --------------------------
	.section	.nv.rel.action,"",@"SHT_CUDA_RELOCINFO"
	.align	8
	.sectionentsize	8
        /*0000*/ 	.byte	0x73, 0x00, 0x00, 0x00, 0x00, 0x00, 0x00, 0x00, 0x00, 0x00, 0x00, 0x11, 0x25, 0x00, 0x05, 0x36


//--------------------- .nv.constant4             --------------------------
	.section	.nv.constant4,"a",@progbits
	.align	8
	.align		8
.nv.constant4:
        /*0000*/ 	.dword	_$_str


//--------------------- .nv.constant0.attn_fwd    --------------------------
	.section	.nv.constant0.attn_fwd,"a",@progbits
	.sectionflags	@""
	.align	4
.nv.constant0.attn_fwd:
	.zero		488


//--------------------- .text.attn_fwd            --------------------------
	.section	.text.attn_fwd,"ax",@progbits
	.sectioninfo	@"SHI_REGISTERS=255"
	.align	128
        .global         attn_fwd
        .type           attn_fwd,@function
        .size           attn_fwd,(.L_x_3 - attn_fwd)
        .other          attn_fwd,@"STO_CUDA_ENTRY STV_DEFAULT"
attn_fwd:
.text.attn_fwd:
[----:B------:R-:W-:Y:S02]  /*0000*/  IMAD.MOV.U32 R1, RZ, RZ, c[0x0][0x28] ;  /* 0x00000a00ff017624 */ /* 0x000fe400078e00ff */
[----:B------:R-:W0:Y:S01]  /*0010*/  S2R R17, SR_CTAID.X ;  /* 0x0000000000117919 */ /* 0x000e220000002500 */
[----:B------:R-:W-:Y:S01]  /*0020*/  IMAD.MOV.U32 R51, RZ, RZ, c[0x0][0x198] ;  /* 0x00006600ff337624 */ /* 0x000fe200078e00ff */
[----:B------:R-:W-:Y:S01]  /*0030*/  ULDC.64 UR6, c[0x0][0x118] ;  /* 0x0000460000067ab9 */ /* 0x000fe20000000a00 */
[----:B------:R-:W-:Y:S01]  /*0040*/  IADD3 R1, R1, -0xf0, RZ ;  /* 0xffffff1001017810 */ /* 0x000fe20007ffe0ff */
[----:B------:R-:W1:Y:S04]  /*0050*/  S2R R44, SR_TID.X ;  /* 0x00000000002c7919 */ /* 0x000e680000002100 */
[----:B------:R-:W2:Y:S01]  /*0060*/  S2R R48, SR_CTAID.Y ;  /* 0x0000000000307919 */ /* 0x000ea20000002600 */
[----:B0-----:R-:W-:Y:S01]  /*0070*/  IMAD.SHL.U32 R17, R17, 0x80, RZ ;  /* 0x0000008011117824 */ /* 0x001fe200078e00ff */
[----:B-1----:R-:W-:-:S04]  /*0080*/  SHF.R.U32.HI R2, RZ, 0x7, R44 ;  /* 0x00000007ff027819 */ /* 0x002fc8000001162c */
[----:B------:R-:W-:Y:S01]  /*0090*/  LOP3.LUT R3, R17, 0x7f, R44, 0xf8, !PT ;  /* 0x0000007f11037812 */ /* 0x000fe200078ef82c */
[----:B--2---:R-:W-:Y:S01]  /*00a0*/  IMAD R0, R48, c[0x0][0x190], RZ ;  /* 0x0000640030007a24 */ /* 0x004fe200078e02ff */
[----:B------:R-:W-:-:S03]  /*00b0*/  SGXT.U32 R46, R2, 0x1 ;  /* 0x00000001022e781a */ /* 0x000fc60000000000 */
[----:B------:R-:W-:Y:S02]  /*00c0*/  IMAD R3, R3, c[0x0][0x194], RZ ;  /* 0x0000650003037a24 */ /* 0x000fe400078e02ff */
[----:B------:R-:W-:Y:S02]  /*00d0*/  IMAD.SHL.U32 R2, R0, 0x2, RZ ;  /* 0x0000000200027824 */ /* 0x000fe400078e00ff */
[----:B------:R-:W-:Y:S02]  /*00e0*/  IMAD.SHL.U32 R5, R3, 0x2, RZ ;  /* 0x0000000203057824 */ /* 0x000fe400078e00ff */
[----:B------:R-:W-:Y:S02]  /*00f0*/  IMAD R6, R46, c[0x0][0x198], RZ ;  /* 0x000066002e067a24 */ /* 0x000fe400078e02ff */
[----:B------:R-:W-:Y:S01]  /*0100*/  IMAD.HI R0, R0, 0x2, RZ ;  /* 0x0000000200007827 */ /* 0x000fe200078e02ff */
[----:B------:R-:W-:-:S03]  /*0110*/  IADD3 R47, P0, P1, R5, c[0x0][0x160], R2 ;  /* 0x00005800052f7a10 */ /* 0x000fc6000791e002 */
[----:B------:R-:W-:-:S04]  /*0120*/  IMAD.HI R3, R3, 0x2, RZ ;  /* 0x0000000203037827 */ /* 0x000fc800078e02ff */
[----:B------:R-:W-:Y:S01]  /*0130*/  IMAD R5, R51, 0x2, R6 ;  /* 0x0000000233057824 */ /* 0x000fe200078e0206 */
[----:B------:R-:W-:Y:S02]  /*0140*/  IADD3.X R49, R3, c[0x0][0x164], R0, P0, P1 ;  /* 0x0000590003317a10 */ /* 0x000fe400007e2400 */
[CC--:B------:R-:W-:Y:S01]  /*0150*/  LEA R2, P0, R6.reuse, R47.reuse, 0x1 ;  /* 0x0000002f06027211 */ /* 0x0c0fe200078008ff */
[----:B------:R-:W-:Y:S01]  /*0160*/  IMAD R0, R51, 0x2, R5 ;  /* 0x0000000233007824 */ /* 0x000fe200078e0205 */
[----:B------:R-:W-:Y:S02]  /*0170*/  LEA R4, P1, R5, R47, 0x1 ;  /* 0x0000002f05047211 */ /* 0x000fe400078208ff */
[----:B------:R-:W-:Y:S01]  /*0180*/  LEA.HI.X.SX32 R3, R6, R49, 0x1, P0 ;  /* 0x0000003106037211 */ /* 0x000fe200000f0eff */
[----:B------:R-:W-:Y:S01]  /*0190*/  IMAD R9, R51, 0x2, R0 ;  /* 0x0000000233097824 */ /* 0x000fe200078e0200 */
[C---:B------:R-:W-:Y:S02]  /*01a0*/  LEA R6, P0, R0.reuse, R47, 0x1 ;  /* 0x0000002f00067211 */ /* 0x040fe400078008ff */
[-C--:B------:R-:W-:Y:S01]  /*01b0*/  LEA.HI.X.SX32 R5, R5, R49.reuse, 0x1, P1 ;  /* 0x0000003105057211 */ /* 0x080fe200008f0eff */
[----:B------:R0:W2:Y:S01]  /*01c0*/  LDG.E.U16 R21, [R2.64] ;  /* 0x0000000602157981 */ /* 0x0000a2000c1e1500 */
[----:B------:R-:W-:Y:S01]  /*01d0*/  LEA.HI.X.SX32 R7, R0, R49, 0x1, P0 ;  /* 0x0000003100077211 */ /* 0x000fe200000f0eff */
[----:B------:R-:W-:Y:S01]  /*01e0*/  IMAD R0, R51, 0x2, R9 ;  /* 0x0000000233007824 */ /* 0x000fe200078e0209 */
[-C--:B------:R-:W-:Y:S01]  /*01f0*/  LEA R8, P0, R9, R47.reuse, 0x1 ;  /* 0x0000002f09087211 */ /* 0x080fe200078008ff */
[----:B------:R1:W3:Y:S02]  /*0200*/  LDG.E.U16 R20, [R4.64] ;  /* 0x0000000604147981 */ /* 0x0002e4000c1e1500 */
[----:B------:R-:W-:Y:S01]  /*0210*/  IMAD R13, R51, 0x2, R0 ;  /* 0x00000002330d7824 */ /* 0x000fe200078e0200 */
[----:B------:R-:W-:Y:S01]  /*0220*/  LEA R10, P1, R0, R47, 0x1 ;  /* 0x0000002f000a7211 */ /* 0x000fe200078208ff */
[----:B------:R4:W5:Y:S01]  /*0230*/  LDG.E.U16 R22, [R6.64] ;  /* 0x0000000606167981 */ /* 0x000962000c1e1500 */
[----:B------:R-:W-:-:S02]  /*0240*/  LEA.HI.X.SX32 R9, R9, R49, 0x1, P0 ;  /* 0x0000003109097211 */ /* 0x000fc400000f0eff */
[----:B------:R-:W-:Y:S01]  /*0250*/  LEA.HI.X.SX32 R11, R0, R49, 0x1, P1 ;  /* 0x00000031000b7211 */ /* 0x000fe200008f0eff */
[----:B------:R-:W-:Y:S01]  /*0260*/  IMAD R0, R51, 0x2, R13 ;  /* 0x0000000233007824 */ /* 0x000fe200078e020d */
[C---:B------:R-:W-:Y:S01]  /*0270*/  LEA R12, P0, R13.reuse, R47, 0x1 ;  /* 0x0000002f0d0c7211 */ /* 0x040fe200078008ff */
[----:B------:R4:W3:Y:S03]  /*0280*/  LDG.E.U16 R23, [R8.64] ;  /* 0x0000000608177981 */ /* 0x0008e6000c1e1500 */
[----:B------:R-:W-:Y:S01]  /*0290*/  LEA.HI.X.SX32 R13, R13, R49, 0x1, P0 ;  /* 0x000000310d0d7211 */ /* 0x000fe200000f0eff */
[C---:B-1----:R-:W-:Y:S01]  /*02a0*/  IMAD R5, R51.reuse, 0x2, R0 ;  /* 0x0000000233057824 */ /* 0x042fe200078e0200 */
[C---:B0-----:R-:W-:Y:S01]  /*02b0*/  LEA R2, P0, R0.reuse, R47, 0x1 ;  /* 0x0000002f00027211 */ /* 0x041fe200078008ff */
[----:B------:R0:W3:Y:S03]  /*02c0*/  LDG.E.U16 R25, [R10.64] ;  /* 0x000000060a197981 */ /* 0x0000e6000c1e1500 */
[----:B------:R-:W-:Y:S01]  /*02d0*/  LEA.HI.X.SX32 R3, R0, R49, 0x1, P0 ;  /* 0x0000003100037211 */ /* 0x000fe200000f0eff */
[----:B------:R-:W-:Y:S01]  /*02e0*/  IMAD R0, R51, 0x2, R5 ;  /* 0x0000000233007824 */ /* 0x000fe200078e0205 */
[-C--:B------:R-:W-:Y:S01]  /*02f0*/  LEA R4, P0, R5, R47.reuse, 0x1 ;  /* 0x0000002f05047211 */ /* 0x080fe200078008ff */
[----:B------:R1:W5:Y:S02]  /*0300*/  LDG.E.U16 R24, [R12.64] ;  /* 0x000000060c187981 */ /* 0x000364000c1e1500 */
[----:B------:R-:W-:Y:S01]  /*0310*/  IMAD R14, R51, 0x2, R0 ;  /* 0x00000002330e7824 */ /* 0x000fe200078e0200 */
[----:B----4-:R-:W-:Y:S01]  /*0320*/  LEA R6, P1, R0, R47, 0x1 ;  /* 0x0000002f00067211 */ /* 0x010fe200078208ff */
[----:B------:R4:W5:Y:S01]  /*0330*/  LDG.E.U16 R26, [R2.64] ;  /* 0x00000006021a7981 */ /* 0x000962000c1e1500 */
[----:B------:R-:W-:-:S02]  /*0340*/  LEA.HI.X.SX32 R5, R5, R49, 0x1, P0 ;  /* 0x0000003105057211 */ /* 0x000fc400000f0eff */
[----:B------:R-:W-:Y:S01]  /*0350*/  LEA.HI.X.SX32 R7, R0, R49, 0x1, P1 ;  /* 0x0000003100077211 */ /* 0x000fe200008f0eff */
[C---:B------:R-:W-:Y:S01]  /*0360*/  IMAD R0, R51.reuse, 0x2, R14 ;  /* 0x0000000233007824 */ /* 0x040fe200078e020e */
[C---:B------:R-:W-:Y:S01]  /*0370*/  LEA R8, P0, R14.reuse, R47, 0x1 ;  /* 0x0000002f0e087211 */ /* 0x040fe200078008ff */
[----:B------:R4:W5:Y:S03]  /*0380*/  LDG.E.U16 R27, [R4.64] ;  /* 0x00000006041b7981 */ /* 0x000966000c1e1500 */
[----:B------:R-:W-:Y:S01]  /*0390*/  LEA.HI.X.SX32 R9, R14, R49, 0x1, P0 ;  /* 0x000000310e097211 */ /* 0x000fe200000f0eff */
[C---:B-1----:R-:W-:Y:S01]  /*03a0*/  IMAD R13, R51.reuse, 0x2, R0 ;  /* 0x00000002330d7824 */ /* 0x042fe200078e0200 */
[C---:B0-----:R-:W-:Y:S01]  /*03b0*/  LEA R10, P0, R0.reuse, R47, 0x1 ;  /* 0x0000002f000a7211 */ /* 0x041fe200078008ff */
[----:B------:R0:W5:Y:S03]  /*03c0*/  LDG.E.U16 R29, [R6.64] ;  /* 0x00000006061d7981 */ /* 0x000166000c1e1500 */
[----:B------:R-:W-:Y:S01]  /*03d0*/  LEA.HI.X.SX32 R11, R0, R49, 0x1, P0 ;  /* 0x00000031000b7211 */ /* 0x000fe200000f0eff */
[----:B------:R-:W-:Y:S01]  /*03e0*/  IMAD R0, R51, 0x2, R13 ;  /* 0x0000000233007824 */ /* 0x000fe200078e020d */
[-C--:B----4-:R-:W-:Y:S01]  /*03f0*/  LEA R2, P0, R13, R47.reuse, 0x1 ;  /* 0x0000002f0d027211 */ /* 0x090fe200078008ff */
[----:B------:R1:W4:Y:S02]  /*0400*/  LDG.E.U16 R28, [R8.64] ;  /* 0x00000006081c7981 */ /* 0x000324000c1e1500 */
[----:B------:R-:W-:Y:S01]  /*0410*/  IMAD R14, R51, 0x2, R0 ;  /* 0x00000002330e7824 */ /* 0x000fe200078e0200 */
[----:B------:R-:W-:Y:S01]  /*0420*/  LEA R12, P1, R0, R47, 0x1 ;  /* 0x0000002f000c7211 */ /* 0x000fe200078208ff */
[----:B------:R0:W4:Y:S01]  /*0430*/  LDG.E.U16 R30, [R10.64] ;  /* 0x000000060a1e7981 */ /* 0x000122000c1e1500 */
[----:B------:R-:W-:-:S02]  /*0440*/  LEA.HI.X.SX32 R3, R13, R49, 0x1, P0 ;  /* 0x000000310d037211 */ /* 0x000fc400000f0eff */
[----:B------:R-:W-:Y:S01]  /*0450*/  LEA.HI.X.SX32 R13, R0, R49, 0x1, P1 ;  /* 0x00000031000d7211 */ /* 0x000fe200008f0eff */
[C---:B------:R-:W-:Y:S01]  /*0460*/  IMAD R0, R51.reuse, 0x2, R14 ;  /* 0x0000000233007824 */ /* 0x040fe200078e020e */
[C---:B------:R-:W-:Y:S01]  /*0470*/  LEA R4, P0, R14.reuse, R47, 0x1 ;  /* 0x0000002f0e047211 */ /* 0x040fe200078008ff */
[----:B------:R0:W4:Y:S02]  /*0480*/  LDG.E.U16 R31, [R2.64] ;  /* 0x00000006021f7981 */ /* 0x000124000c1e1500 */
[C---:B-1----:R-:W-:Y:S01]  /*0490*/  IMAD R9, R51.reuse, 0x2, R0 ;  /* 0x0000000233097824 */ /* 0x042fe200078e0200 */
[----:B------:R-:W-:Y:S01]  /*04a0*/  LEA.HI.X.SX32 R5, R14, R49, 0x1, P0 ;  /* 0x000000310e057211 */ /* 0x000fe200000f0eff */
[----:B------:R1:W4:Y:S01]  /*04b0*/  LDG.E.U16 R33, [R12.64] ;  /* 0x000000060c217981 */ /* 0x000322000c1e1500 */
[C---:B0-----:R-:W-:Y:S01]  /*04c0*/  LEA R6, P0, R0.reuse, R47, 0x1 ;  /* 0x0000002f00067211 */ /* 0x041fe200078008ff */
[C---:B------:R-:W-:Y:S02]  /*04d0*/  IMAD R14, R51.reuse, 0x2, R9 ;  /* 0x00000002330e7824 */ /* 0x040fe400078e0209 */
[----:B------:R0:W4:Y:S01]  /*04e0*/  LDG.E.U16 R32, [R4.64] ;  /* 0x0000000604207981 */ /* 0x000122000c1e1500 */
[----:B------:R-:W-:Y:S01]  /*04f0*/  LEA.HI.X.SX32 R7, R0, R49, 0x1, P0 ;  /* 0x0000003100077211 */ /* 0x000fe200000f0eff */
[----:B------:R-:W-:Y:S01]  /*0500*/  IMAD R0, R51, 0x2, R14 ;  /* 0x0000000233007824 */ /* 0x000fe200078e020e */
[----:B------:R-:W-:-:S03]  /*0510*/  LEA R8, P0, R9, R47, 0x1 ;  /* 0x0000002f09087211 */ /* 0x000fc600078008ff */
[----:B------:R-:W-:Y:S01]  /*0520*/  IMAD R15, R51, 0x2, R0 ;  /* 0x00000002330f7824 */ /* 0x000fe200078e0200 */
[----:B------:R-:W-:Y:S01]  /*0530*/  LEA.HI.X.SX32 R9, R9, R49, 0x1, P0 ;  /* 0x0000003109097211 */ /* 0x000fe200000f0eff */
[----:B------:R0:W4:Y:S02]  /*0540*/  LDG.E.U16 R34, [R6.64] ;  /* 0x0000000606227981 */ /* 0x000124000c1e1500 */
[C---:B------:R-:W-:Y:S01]  /*0550*/  IMAD R16, R51.reuse, 0x2, R15 ;  /* 0x0000000233107824 */ /* 0x040fe200078e020f */
[-C--:B------:R-:W-:Y:S01]  /*0560*/  LEA R2, P0, R0, R47.reuse, 0x1 ;  /* 0x0000002f00027211 */ /* 0x080fe200078008ff */
[----:B------:R0:W4:Y:S02]  /*0570*/  LDG.E.U16 R35, [R8.64] ;  /* 0x0000000608237981 */ /* 0x000124000c1e1500 */
[C---:B-1----:R-:W-:Y:S01]  /*0580*/  IMAD R13, R51.reuse, 0x2, R16 ;  /* 0x00000002330d7824 */ /* 0x042fe200078e0210 */
[----:B------:R-:W-:Y:S02]  /*0590*/  LEA R10, P1, R14, R47, 0x1 ;  /* 0x0000002f0e0a7211 */ /* 0x000fe400078208ff */
[-C--:B------:R-:W-:Y:S01]  /*05a0*/  LEA.HI.X.SX32 R3, R0, R49.reuse, 0x1, P0 ;  /* 0x0000003100037211 */ /* 0x080fe200000f0eff */
[----:B------:R-:W-:Y:S01]  /*05b0*/  IMAD R0, R51, 0x2, R13 ;  /* 0x0000000233007824 */ /* 0x000fe200078e020d */
[----:B------:R-:W-:-:S03]  /*05c0*/  LEA.HI.X.SX32 R11, R14, R49, 0x1, P1 ;  /* 0x000000310e0b7211 */ /* 0x000fc600008f0eff */
[----:B------:R-:W-:Y:S01]  /*05d0*/  IMAD R14, R51, 0x2, R0 ;  /* 0x00000002330e7824 */ /* 0x000fe200078e0200 */
[----:B0-----:R-:W-:Y:S01]  /*05e0*/  LEA R4, P0, R15, R47, 0x1 ;  /* 0x0000002f0f047211 */ /* 0x001fe200078008ff */
[----:B------:R0:W4:Y:S02]  /*05f0*/  LDG.E.U16 R37, [R10.64] ;  /* 0x000000060a257981 */ /* 0x000124000c1e1500 */
[----:B------:R-:W-:Y:S01]  /*0600*/  IMAD R18, R51, 0x2, R14 ;  /* 0x0000000233127824 */ /* 0x000fe200078e020e */
[----:B------:R-:W-:Y:S01]  /*0610*/  LEA.HI.X.SX32 R5, R15, R49, 0x1, P0 ;  /* 0x000000310f057211 */ /* 0x000fe200000f0eff */
[----:B------:R1:W4:Y:S01]  /*0620*/  LDG.E.U16 R36, [R2.64] ;  /* 0x0000000602247981 */ /* 0x000322000c1e1500 */
[CC--:B------:R-:W-:Y:S02]  /*0630*/  LEA R6, P0, R0.reuse, R47.reuse, 0x1 ;  /* 0x0000002f00067211 */ /* 0x0c0fe400078008ff */
[----:B------:R-:W-:Y:S01]  /*0640*/  LEA R12, P1, R13, R47, 0x1 ;  /* 0x0000002f0d0c7211 */ /* 0x000fe200078208ff */
[----:B------:R1:W4:Y:S01]  /*0650*/  LDG.E.U16 R38, [R4.64] ;  /* 0x0000000604267981 */ /* 0x000322000c1e1500 */
[----:B0-----:R-:W-:Y:S01]  /*0660*/  IMAD R11, R51, 0x2, R18 ;  /* 0x00000002330b7824 */ /* 0x001fe200078e0212 */
[----:B------:R-:W-:-:S03]  /*0670*/  LEA.HI.X.SX32 R7, R0, R49, 0x1, P0 ;  /* 0x0000003100077211 */ /* 0x000fc600000f0eff */
[C---:B------:R-:W-:Y:S01]  /*0680*/  IMAD R0, R51.reuse, 0x2, R11 ;  /* 0x0000000233007824 */ /* 0x040fe200078e020b */
[----:B------:R-:W-:Y:S01]  /*0690*/  LEA R8, P0, R14, R47, 0x1 ;  /* 0x0000002f0e087211 */ /* 0x000fe200078008ff */
[----:B------:R0:W4:Y:S02]  /*06a0*/  LDG.E.U16 R40, [R6.64] ;  /* 0x0000000606287981 */ /* 0x000124000c1e1500 */
[----:B-1----:R-:W-:Y:S01]  /*06b0*/  IMAD R2, R51, 0x2, R0 ;  /* 0x0000000233027824 */ /* 0x002fe200078e0200 */
[----:B------:R-:W-:-:S03]  /*06c0*/  LEA.HI.X.SX32 R13, R13, R49, 0x1, P1 ;  /* 0x000000310d0d7211 */ /* 0x000fc600008f0eff */
[----:B------:R-:W-:Y:S01]  /*06d0*/  IMAD R19, R51, 0x2, R2 ;  /* 0x0000000233137824 */ /* 0x000fe200078e0202 */
[----:B------:R-:W-:Y:S01]  /*06e0*/  LEA R10, P1, R11, R47, 0x1 ;  /* 0x0000002f0b0a7211 */ /* 0x000fe200078208ff */
[----:B------:R1:W4:Y:S01]  /*06f0*/  LDG.E.U16 R39, [R12.64] ;  /* 0x000000060c277981 */ /* 0x000322000c1e1500 */
[----:B------:R-:W-:Y:S01]  /*0700*/  LEA.HI.X.SX32 R9, R14, R49, 0x1, P0 ;  /* 0x000000310e097211 */ /* 0x000fe200000f0eff */
[----:B------:R-:W-:Y:S01]  /*0710*/  IMAD R3, R51, 0x2, R19 ;  /* 0x0000000233037824 */ /* 0x000fe200078e0213 */
[C---:B------:R-:W-:Y:S02]  /*0720*/  LEA R4, P0, R0.reuse, R47, 0x1 ;  /* 0x0000002f00047211 */ /* 0x040fe400078008ff */
[----:B------:R-:W-:Y:S01]  /*0730*/  LEA.HI.X.SX32 R11, R11, R49, 0x1, P1 ;  /* 0x000000310b0b7211 */ /* 0x000fe200008f0eff */
[----:B------:R0:W4:Y:S01]  /*0740*/  LDG.E.U16 R41, [R8.64] ;  /* 0x0000000608297981 */ /* 0x000122000c1e1500 */
[----:B------:R-:W-:Y:S02]  /*0750*/  LEA R14, P1, R3, R47, 0x1 ;  /* 0x0000002f030e7211 */ /* 0x000fe400078208ff */
[----:B------:R-:W-:Y:S01]  /*0760*/  LEA.HI.X.SX32 R5, R0, R49, 0x1, P0 ;  /* 0x0000003100057211 */ /* 0x000fe200000f0eff */
[----:B------:R-:W-:Y:S01]  /*0770*/  IMAD R0, R51, 0x2, R3 ;  /* 0x0000000233007824 */ /* 0x000fe200078e0203 */
[----:B-1----:R-:W-:Y:S01]  /*0780*/  LEA R12, P0, R2, R47, 0x1 ;  /* 0x0000002f020c7211 */ /* 0x002fe200078008ff */
[----:B------:R1:W4:Y:S01]  /*0790*/  LDG.E.U16 R43, [R10.64] ;  /* 0x000000060a2b7981 */ /* 0x000322000c1e1500 */
[----:B------:R-:W-:-:S02]  /*07a0*/  LEA.HI.X.SX32 R15, R3, R49, 0x1, P1 ;  /* 0x00000031030f7211 */ /* 0x000fc400008f0eff */
[----:B------:R-:W-:Y:S01]  /*07b0*/  LEA.HI.X.SX32 R13, R2, R49, 0x1, P0 ;  /* 0x00000031020d7211 */ /* 0x000fe200000f0eff */
[----:B------:R-:W-:Y:S01]  /*07c0*/  IMAD R3, R51, 0x2, R0 ;  /* 0x0000000233037824 */ /* 0x000fe200078e0200 */
[C---:B0-----:R-:W-:Y:S01]  /*07d0*/  LEA R8, P0, R0.reuse, R47, 0x1 ;  /* 0x0000002f00087211 */ /* 0x041fe200078008ff */
[----:B------:R0:W4:Y:S03]  /*07e0*/  LDG.E.U16 R45, [R14.64] ;  /* 0x000000060e2d7981 */ /* 0x000126000c1e1500 */
[----:B------:R-:W-:Y:S01]  /*07f0*/  LEA.HI.X.SX32 R9, R0, R49, 0x1, P0 ;  /* 0x0000003100097211 */ /* 0x000fe200000f0eff */
[----:B------:R0:W4:Y:S01]  /*0800*/  LDG.E.U16 R42, [R4.64] ;  /* 0x00000006042a7981 */ /* 0x000122000c1e1500 */
[-C--:B-1----:R-:W-:Y:S02]  /*0810*/  LEA R10, P1, R3, R47.reuse, 0x1 ;  /* 0x0000002f030a7211 */ /* 0x082fe400078208ff */
[C---:B------:R-:W-:Y:S01]  /*0820*/  LEA R2, P0, R16.reuse, R47, 0x1 ;  /* 0x0000002f10027211 */ /* 0x040fe200078008ff */
[----:B------:R-:W-:Y:S01]  /*0830*/  IMAD R0, R51, 0x2, R3 ;  /* 0x0000000233007824 */ /* 0x000fe200078e0203 */
[-C--:B------:R-:W-:Y:S01]  /*0840*/  LEA.HI.X.SX32 R11, R3, R49.reuse, 0x1, P1 ;  /* 0x00000031030b7211 */ /* 0x080fe200008f0eff */
[----:B------:R1:W4:Y:S01]  /*0850*/  LDG.E.U16 R9, [R8.64] ;  /* 0x0000000608097981 */ /* 0x000322000c1e1500 */
[----:B------:R-:W-:-:S02]  /*0860*/  LEA.HI.X.SX32 R3, R16, R49, 0x1, P0 ;  /* 0x0000003110037211 */ /* 0x000fc400000f0eff */
[CC--:B0-----:R-:W-:Y:S01]  /*0870*/  LEA R4, P0, R18.reuse, R47.reuse, 0x1 ;  /* 0x0000002f12047211 */ /* 0x0c1fe200078008ff */
[----:B------:R-:W4:Y:S01]  /*0880*/  LDG.E.U16 R12, [R12.64] ;  /* 0x000000060c0c7981 */ /* 0x000f22000c1e1500 */
[C---:B------:R-:W-:Y:S02]  /*0890*/  LEA R6, P1, R19.reuse, R47, 0x1 ;  /* 0x0000002f13067211 */ /* 0x040fe400078208ff */
[----:B------:R-:W-:Y:S01]  /*08a0*/  LEA.HI.X.SX32 R5, R18, R49, 0x1, P0 ;  /* 0x0000003112057211 */ /* 0x000fe200000f0eff */
[----:B------:R0:W4:Y:S01]  /*08b0*/  LDG.E.U16 R10, [R10.64] ;  /* 0x000000060a0a7981 */ /* 0x000122000c1e1500 */
[C---:B------:R-:W-:Y:S02]  /*08c0*/  LEA R14, P0, R0.reuse, R47, 0x1 ;  /* 0x0000002f000e7211 */ /* 0x040fe400078008ff */
[-C--:B------:R-:W-:Y:S01]  /*08d0*/  LEA.HI.X.SX32 R7, R19, R49.reuse, 0x1, P1 ;  /* 0x0000003113077211 */ /* 0x080fe200008f0eff */
[----:B------:R0:W4:Y:S01]  /*08e0*/  LDG.E.U16 R2, [R2.64] ;  /* 0x0000000602027981 */ /* 0x000122000c1e1500 */
[----:B------:R-:W-:-:S03]  /*08f0*/  LEA.HI.X.SX32 R15, R0, R49, 0x1, P0 ;  /* 0x00000031000f7211 */ /* 0x000fc600000f0eff */
[----:B------:R-:W4:Y:S04]  /*0900*/  LDG.E.U16 R4, [R4.64] ;  /* 0x0000000604047981 */ /* 0x000f28000c1e1500 */
[----:B------:R0:W4:Y:S04]  /*0910*/  LDG.E.U16 R6, [R6.64] ;  /* 0x0000000606067981 */ /* 0x000128000c1e1500 */
[----:B------:R-:W4:Y:S01]  /*0920*/  LDG.E.U16 R14, [R14.64] ;  /* 0x000000060e0e7981 */ /* 0x000f22000c1e1500 */
[----:B-1----:R-:W-:Y:S02]  /*0930*/  LOP3.LUT R8, R44, 0x7f, RZ, 0xc0, !PT ;  /* 0x0000007f2c087812 */ /* 0x002fe400078ec0ff */
[----:B------:R-:W-:-:S03]  /*0940*/  SHF.R.S32.HI R0, RZ, 0x7, R44 ;  /* 0x00000007ff007819 */ /* 0x000fc6000001142c */
[----:B0-----:R-:W-:Y:S01]  /*0950*/  IMAD.SHL.U32 R11, R8, 0x2, RZ ;  /* 0x00000002080b7824 */ /* 0x001fe200078e00ff */
[----:B------:R-:W-:-:S04]  /*0960*/  SGXT R0, R0, 0x1 ;  /* 0x000000010000781a */ /* 0x000fc80000000200 */
[----:B------:R-:W-:-:S04]  /*0970*/  LOP3.LUT R0, R11, 0x110, R0, 0x78, !PT ;  /* 0x000001100b007812 */ /* 0x000fc800078e7800 */
[C---:B------:R-:W-:Y:S02]  /*0980*/  LOP3.LUT R52, R0.reuse, 0x20, RZ, 0x3c, !PT ;  /* 0x0000002000347812 */ /* 0x040fe400078e3cff */
[C---:B------:R-:W-:Y:S02]  /*0990*/  LOP3.LUT R50, R0.reuse, 0x40, RZ, 0x3c, !PT ;  /* 0x0000004000327812 */ /* 0x040fe400078e3cff */
[----:B------:R-:W-:Y:S01]  /*09a0*/  LOP3.LUT R3, R0, 0x60, RZ, 0x3c, !PT ;  /* 0x0000006000037812 */ /* 0x000fe200078e3cff */
[----:B------:R-:W-:Y:S01]  /*09b0*/  IMAD.MOV.U32 R146, RZ, RZ, 0x3f800000 ;  /* 0x3f800000ff927424 */ /* 0x000fe200078e00ff */
[----:B------:R-:W-:Y:S01]  /*09c0*/  CS2R R104, SRZ ;  /* 0x0000000000687805 */ /* 0x000fe2000001ff00 */
[----:B------:R-:W-:Y:S01]  /*09d0*/  IMAD.MOV.U32 R145, RZ, RZ, 0x3f800000 ;  /* 0x3f800000ff917424 */ /* 0x000fe200078e00ff */
[----:B------:R-:W-:Y:S01]  /*09e0*/  CS2R R106, SRZ ;  /* 0x00000000006a7805 */ /* 0x000fe2000001ff00 */
        /* <DEDUP_REMOVED lines=13> */
[----:B------:R-:W-:Y:S01]  /*0ac0*/  LOP3.LUT R7, R44, 0xff, RZ, 0xc0, !PT ;  /* 0x000000ff2c077812 */ /* 0x000fe200078ec0ff */
[----:B--2---:R-:W-:Y:S04]  /*0ad0*/  STS.U16 [R0], R21 ;  /* 0x0000001500007388 */ /* 0x004fe80000000400 */
[----:B---3--:R-:W-:Y:S04]  /*0ae0*/  STS.U16 [R0+0x800], R25 ;  /* 0x0008001900007388 */ /* 0x008fe80000000400 */
[----:B-----5:R-:W-:Y:S04]  /*0af0*/  STS.U16 [R0+0x1000], R29 ;  /* 0x0010001d00007388 */ /* 0x020fe80000000400 */
[----:B----4-:R-:W-:Y:S04]  /*0b00*/  STS.U16 [R0+0x1800], R33 ;  /* 0x0018002100007388 */ /* 0x010fe80000000400 */
[----:B------:R-:W-:Y:S04]  /*0b10*/  STS.U16 [R0+0x2000], R37 ;  /* 0x0020002500007388 */ /* 0x000fe80000000400 */
        /* <DEDUP_REMOVED lines=23> */
[----:B------:R0:W-:Y:S04]  /*0c90*/  STS.U16 [R3+0x2600], R2 ;  /* 0x0026000203007388 */ /* 0x0001e80000000400 */
[----:B------:R-:W-:Y:S04]  /*0ca0*/  STS.U16 [R3+0x2e00], R4 ;  /* 0x002e000403007388 */ /* 0x000fe80000000400 */
[----:B------:R1:W-:Y:S01]  /*0cb0*/  STS.U16 [R3+0x3600], R6 ;  /* 0x0036000603007388 */ /* 0x0003e20000000400 */
[----:B0-----:R-:W-:-:S03]  /*0cc0*/  IADD3 R2, R17, 0x80, RZ ;  /* 0x0000008011027810 */ /* 0x001fc60007ffe0ff */
[----:B------:R0:W-:Y:S01]  /*0cd0*/  STS.U16 [R3+0x3e00], R14 ;  /* 0x003e000e03007388 */ /* 0x0001e20000000400 */
[----:B------:R-:W-:Y:S01]  /*0ce0*/  ISETP.GE.AND P0, PT, R2, 0x1, PT ;  /* 0x000000010200780c */ /* 0x000fe20003f06270 */
[----:B------:R-:W-:Y:S01]  /*0cf0*/  IMAD.MOV.U32 R20, RZ, RZ, -0x800000 ;  /* 0xff800000ff147424 */ /* 0x000fe200078e00ff */
[----:B------:R-:W-:Y:S01]  /*0d00*/  CS2R R52, SRZ ;  /* 0x0000000000347805 */ /* 0x000fe2000001ff00 */
[----:B------:R-:W-:Y:S01]  /*0d10*/  IMAD.MOV.U32 R22, RZ, RZ, -0x800000 ;  /* 0xff800000ff167424 */ /* 0x000fe200078e00ff */
[C---:B------:R-:W-:Y:S01]  /*0d20*/  LOP3.LUT R2, R44.reuse, 0xe0, RZ, 0xc0, !PT ;  /* 0x000000e02c027812 */ /* 0x040fe200078ec0ff */
[C---:B------:R-:W-:Y:S01]  /*0d30*/  IMAD.SHL.U32 R30, R44.reuse, 0x2, RZ ;  /* 0x000000022c1e7824 */ /* 0x040fe200078e00ff */
[----:B-1----:R-:W-:-:S07]  /*0d40*/  LOP3.LUT R6, R44, 0x1c, RZ, 0xc0, !PT ;  /* 0x0000001c2c067812 */ /* 0x002fce00078ec0ff */
[----:B------:R-:W-:Y:S05]  /*0d50*/  @!P0 BRA `(.L_x_0) ;  /* 0x00005e2000008947 */ /* 0x000fea0003800000 */
[----:B0-----:R-:W-:Y:S01]  /*0d60*/  IMAD R8, R8, c[0x0][0x1b4], RZ ;  /* 0x00006d0008087a24 */ /* 0x001fe200078e02ff */
[----:B------:R-:W-:Y:S01]  /*0d70*/  SHF.R.U32.HI R2, RZ, 0x1, R2 ;  /* 0x00000001ff027819 */ /* 0x000fe20000011602 */
[----:B------:R-:W-:Y:S01]  /*0d80*/  IMAD R3, R48, c[0x0][0x1b0], RZ ;  /* 0x00006c0030037a24 */ /* 0x000fe200078e02ff */
[----:B------:R-:W-:Y:S01]  /*0d90*/  CS2R R104, SRZ ;  /* 0x0000000000687805 */ /* 0x000fe2000001ff00 */
[----:B------:R-:W-:Y:S01]  /*0da0*/  IMAD.SHL.U32 R5, R8, 0x2, RZ ;  /* 0x0000000208057824 */ /* 0x000fe200078e00ff */
[----:B------:R-:W-:Y:S01]  /*0db0*/  LEA.HI R6, R6, R2, RZ, 0x1e ;  /* 0x0000000206067211 */ /* 0x000fe200078ff0ff */
[----:B------:R-:W-:Y:S01]  /*0dc0*/  IMAD.SHL.U32 R4, R3, 0x2, RZ ;  /* 0x0000000203047824 */ /* 0x000fe200078e00ff */
[----:B------:R-:W-:Y:S01]  /*0dd0*/  CS2R R106, SRZ ;  /* 0x00000000006a7805 */ /* 0x000fe2000001ff00 */
[----:B------:R-:W-:Y:S01]  /*0de0*/  IMAD R9, R46, c[0x0][0x1b8], RZ ;  /* 0x00006e002e097a24 */ /* 0x000fe200078e02ff */
[----:B------:R-:W-:Y:S01]  /*0df0*/  CS2R R60, SRZ ;  /* 0x00000000003c7805 */ /* 0x000fe2000001ff00 */
[----:B------:R-:W-:Y:S01]  /*0e00*/  IMAD.MOV.U32 R37, RZ, RZ, c[0x0][0x1b8] ;  /* 0x00006e00ff257624 */ /* 0x000fe200078e00ff */
[----:B------:R-:W-:Y:S01]  /*0e10*/  IADD3 R149, P0, P1, R5, c[0x0][0x170], R4 ;  /* 0x00005c0005957a10 */ /* 0x000fe2000791e004 */
[----:B------:R-:W-:Y:S01]  /*0e20*/  IMAD.SHL.U32 R18, R7, 0x2, RZ ;  /* 0x0000000207127824 */ /* 0x000fe200078e00ff */
[C---:B------:R-:W-:Y:S01]  /*0e30*/  LOP3.LUT R4, R44.reuse, 0x3f, RZ, 0xc0, !PT ;  /* 0x0000003f2c047812 */ /* 0x040fe200078ec0ff */
[----:B------:R-:W-:Y:S01]  /*0e40*/  IMAD R10, R37, 0x2, R9 ;  /* 0x00000002250a7824 */ /* 0x000fe200078e0209 */
[----:B------:R-:W-:Y:S01]  /*0e50*/  LOP3.LUT R5, R44, 0xc0, RZ, 0xc0, !PT ;  /* 0x000000c02c057812 */ /* 0x000fe200078ec0ff */
[----:B------:R-:W-:Y:S01]  /*0e60*/  IMAD.HI R8, R8, 0x2, RZ ;  /* 0x0000000208087827 */ /* 0x000fe200078e02ff */
[----:B------:R-:W-:Y:S01]  /*0e70*/  CS2R R62, SRZ ;  /* 0x00000000003e7805 */ /* 0x000fe2000001ff00 */
[----:B------:R-:W-:Y:S01]  /*0e80*/  CS2R R72, SRZ ;  /* 0x0000000000487805 */ /* 0x000fe2000001ff00 */
[----:B------:R-:W-:Y:S01]  /*0e90*/  SHF.R.U32.HI R5, RZ, 0x2, R5 ;  /* 0x00000002ff057819 */ /* 0x000fe20000011605 */
[----:B------:R-:W-:Y:S01]  /*0ea0*/  IMAD.HI R7, R3, 0x2, RZ ;  /* 0x0000000203077827 */ /* 0x000fe200078e02ff */
[----:B------:R-:W-:Y:S01]  /*0eb0*/  CS2R R74, SRZ ;  /* 0x00000000004a7805 */ /* 0x000fe2000001ff00 */
[----:B------:R-:W-:Y:S01]  /*0ec0*/  CS2R R92, SRZ ;  /* 0x00000000005c7805 */ /* 0x000fe2000001ff00 */
[----:B------:R-:W-:Y:S01]  /*0ed0*/  LOP3.LUT R18, R18, R5, RZ, 0x3c, !PT ;  /* 0x0000000512127212 */ /* 0x000fe200078e3cff */
[----:B------:R-:W-:Y:S01]  /*0ee0*/  IMAD R11, R37, 0x2, R10 ;  /* 0x00000002250b7824 */ /* 0x000fe200078e020a */
[----:B------:R-:W-:Y:S01]  /*0ef0*/  IADD3.X R31, R8, c[0x0][0x174], R7, P0, P1 ;  /* 0x00005d00081f7a10 */ /* 0x000fe200007e2407 */
[----:B------:R-:W-:Y:S01]  /*0f00*/  IMAD R2, R48, c[0x0][0x1a0], RZ ;  /* 0x0000680030027a24 */ /* 0x000fe200078e02ff */
[----:B------:R-:W-:Y:S01]  /*0f10*/  LOP3.LUT R5, R30, 0x10, RZ, 0xc0, !PT ;  /* 0x000000101e057812 */ /* 0x000fe200078ec0ff */
[----:B------:R-:W-:Y:S01]  /*0f20*/  IMAD R4, R4, c[0x0][0x1a8], RZ ;  /* 0x00006a0004047a24 */ /* 0x000fe200078e02ff */
[----:B------:R-:W-:Y:S01]  /*0f30*/  LEA R242, P2, R11, R149, 0x1 ;  /* 0x000000950bf27211 */ /* 0x000fe200078408ff */
[----:B------:R-:W-:Y:S01]  /*0f40*/  IMAD R7, R37, 0x2, R11 ;  /* 0x0000000225077824 */ /* 0x000fe200078e020b */
[----:B------:R-:W-:Y:S01]  /*0f50*/  LOP3.LUT R15, R5, 0xe0, R44, 0xf8, !PT ;  /* 0x000000e0050f7812 */ /* 0x000fe200078ef82c */
[----:B------:R-:W-:Y:S01]  /*0f60*/  IMAD.IADD R17, R17, 0x1, R6 ;  /* 0x0000000111117824 */ /* 0x000fe200078e0206 */
[----:B------:R-:W-:Y:S01]  /*0f70*/  LEA.HI.X.SX32 R243, R11, R31, 0x1, P2 ;  /* 0x0000001f0bf37211 */ /* 0x000fe200010f0eff */
[----:B------:R-:W-:Y:S01]  /*0f80*/  IMAD.SHL.U32 R3, R2, 0x2, RZ ;  /* 0x0000000202037824 */ /* 0x000fe200078e00ff */
[----:B------:R-:W-:Y:S01]  /*0f90*/  CS2R R94, SRZ ;  /* 0x00000000005e7805 */ /* 0x000fe2000001ff00 */
[----:B------:R-:W-:Y:S01]  /*0fa0*/  IMAD.SHL.U32 R6, R4, 0x2, RZ ;  /* 0x0000000204067824 */ /* 0x000fe200078e00ff */
[----:B------:R-:W-:Y:S01]  /*0fb0*/  CS2R R76, SRZ ;  /* 0x00000000004c7805 */ /* 0x000fe2000001ff00 */
[C---:B------:R-:W-:Y:S01]  /*0fc0*/  IMAD R8, R37.reuse, 0x2, R7 ;  /* 0x0000000225087824 */ /* 0x040fe200078e0207 */
[----:B------:R-:W-:Y:S01]  /*0fd0*/  CS2R R78, SRZ ;  /* 0x00000000004e7805 */ /* 0x000fe2000001ff00 */
[----:B------:R-:W-:Y:S01]  /*0fe0*/  IMAD.SHL.U32 R13, R44, 0x80, RZ ;  /* 0x000000802c0d7824 */ /* 0x000fe200078e00ff */
[----:B------:R-:W-:Y:S01]  /*0ff0*/  IADD3 R249, P0, P1, R6, c[0x0][0x168], R3 ;  /* 0x00005a0006f97a10 */ /* 0x000fe2000791e003 */
[----:B------:R-:W-:Y:S01]  /*1000*/  IMAD R12, R37, 0x2, R8 ;  /* 0x00000002250c7824 */ /* 0x000fe200078e0208 */
[----:B------:R-:W-:Y:S01]  /*1010*/  LOP3.LUT R3, R44, 0x7, RZ, 0xc0, !PT ;  /* 0x000000072c037812 */ /* 0x000fe200078ec0ff */
[----:B------:R-:W-:Y:S01]  /*1020*/  IMAD.HI R5, R4, 0x2, RZ ;  /* 0x0000000204057827 */ /* 0x000fe200078e02ff */
[----:B------:R-:W-:Y:S01]  /*1030*/  LOP3.LUT R19, R13, 0x800, RZ, 0xc0, !PT ;  /* 0x000008000d137812 */ /* 0x000fe200078ec0ff */
[----:B------:R-:W-:Y:S01]  /*1040*/  CS2R R64, SRZ ;  /* 0x0000000000407805 */ /* 0x000fe2000001ff00 */
[C---:B------:R-:W-:Y:S01]  /*1050*/  LEA R238, P2, R8.reuse, R149, 0x1 ;  /* 0x0000009508ee7211 */ /* 0x040fe200078408ff */
[----:B------:R-:W-:Y:S01]  /*1060*/  IMAD R13, R37, 0x2, R12 ;  /* 0x00000002250d7824 */ /* 0x000fe200078e020c */
[----:B------:R-:W-:Y:S01]  /*1070*/  SHF.R.U32.HI R6, RZ, 0x6, R44 ;  /* 0x00000006ff067819 */ /* 0x000fe2000001162c */
[----:B------:R-:W-:Y:S01]  /*1080*/  IMAD R24, R3, 0x110, RZ ;  /* 0x0000011003187824 */ /* 0x000fe200078e02ff */
[----:B------:R-:W-:Y:S01]  /*1090*/  LEA.HI.X.SX32 R239, R8, R31, 0x1, P2 ;  /* 0x0000001f08ef7211 */ /* 0x000fe200010f0eff */
[----:B------:R-:W-:Y:S01]  /*10a0*/  IMAD R14, R37, 0x2, R13 ;  /* 0x00000002250e7824 */ /* 0x000fe200078e020d */
[C---:B------:R-:W-:Y:S01]  /*10b0*/  LEA R234, P2, R13.reuse, R149, 0x1 ;  /* 0x000000950dea7211 */ /* 0x040fe200078408ff */
[----:B------:R-:W-:Y:S01]  /*10c0*/  IMAD.HI R2, R2, 0x2, RZ ;  /* 0x0000000202027827 */ /* 0x000fe200078e02ff */
[----:B------:R-:W-:Y:S01]  /*10d0*/  LOP3.LUT R4, R24, R15, RZ, 0x3c, !PT ;  /* 0x0000000f18047212 */ /* 0x000fe200078e3cff */
[----:B------:R-:W-:Y:S01]  /*10e0*/  CS2R R66, SRZ ;  /* 0x0000000000427805 */ /* 0x000fe2000001ff00 */
[----:B------:R-:W-:Y:S01]  /*10f0*/  LEA.HI.X.SX32 R235, R13, R31, 0x1, P2 ;  /* 0x0000001f0deb7211 */ /* 0x000fe200010f0eff */
[----:B------:R-:W-:Y:S01]  /*1100*/  IMAD R15, R37, 0x2, R14 ;  /* 0x00000002250f7824 */ /* 0x000fe200078e020e */
[----:B------:R-:W-:Y:S01]  /*1110*/  IADD3.X R33, R5, c[0x0][0x16c], R2, P0, P1 ;  /* 0x00005b0005217a10 */ /* 0x000fe200007e2402 */
[----:B------:R-:W-:Y:S01]  /*1120*/  IMAD.MOV.U32 R35, RZ, RZ, c[0x0][0x1a4] ;  /* 0x00006900ff237624 */ /* 0x000fe200078e00ff */
[CC--:B------:R-:W-:Y:S01]  /*1130*/  LEA R244, P1, R10.reuse, R149.reuse, 0x1 ;  /* 0x000000950af47211 */ /* 0x0c0fe200078208ff */
[----:B------:R-:W-:Y:S01]  /*1140*/  IMAD R16, R37, 0x2, R15 ;  /* 0x0000000225107824 */ /* 0x000fe200078e020f */
[----:B------:R-:W-:Y:S01]  /*1150*/  LEA R230, P2, R15, R149, 0x1 ;  /* 0x000000950fe67211 */ /* 0x000fe200078408ff */
[----:B------:R-:W-:Y:S01]  /*1160*/  IMAD.IADD R19, R19, 0x1, R4 ;  /* 0x0000000113137824 */ /* 0x000fe200078e0204 */
[----:B------:R-:W-:Y:S01]  /*1170*/  LEA.HI.X.SX32 R245, R10, R31, 0x1, P1 ;  /* 0x0000001f0af57211 */ /* 0x000fe200008f0eff */
[----:B------:R-:W-:Y:S01]  /*1180*/  IMAD R20, R37, 0x2, R16 ;  /* 0x0000000225147824 */ /* 0x000fe200078e0210 */
[----:B------:R-:W-:Y:S01]  /*1190*/  LEA R240, P1, R7, R149, 0x1 ;  /* 0x0000009507f07211 */ /* 0x000fe200078208ff */
[----:B------:R-:W-:Y:S01]  /*11a0*/  IMAD.MOV.U32 R146, RZ, RZ, 0x3f800000 ;  /* 0x3f800000ff927424 */ /* 0x000fe200078e00ff */
[-C--:B------:R-:W-:Y:S01]  /*11b0*/  LEA.HI.X.SX32 R231, R15, R31.reuse, 0x1, P2 ;  /* 0x0000001f0fe77211 */ /* 0x080fe200010f0eff */
[----:B------:R-:W-:Y:S01]  /*11c0*/  IMAD R21, R37, 0x2, R20 ;  /* 0x0000000225157824 */ /* 0x000fe200078e0214 */
[----:B------:R-:W-:Y:S01]  /*11d0*/  LEA.HI.X.SX32 R241, R7, R31, 0x1, P1 ;  /* 0x0000001f07f17211 */ /* 0x000fe200008f0eff */
[----:B------:R-:W-:Y:S01]  /*11e0*/  IMAD.MOV.U32 R145, RZ, RZ, 0x3f800000 ;  /* 0x3f800000ff917424 */ /* 0x000fe200078e00ff */
[-C--:B------:R-:W-:Y:S01]  /*11f0*/  LEA R236, P1, R12, R149.reuse, 0x1 ;  /* 0x000000950cec7211 */ /* 0x080fe200078208ff */
[C---:B------:R-:W-:Y:S01]  /*1200*/  IMAD R22, R37.reuse, 0x2, R21 ;  /* 0x0000000225167824 */ /* 0x040fe200078e0215 */
[----:B------:R-:W-:Y:S01]  /*1210*/  LEA R226, P2, R20, R149, 0x1 ;  /* 0x0000009514e27211 */ /* 0x000fe200078408ff */
[----:B------:R-:W-:Y:S01]  /*1220*/  CS2R R56, SRZ ;  /* 0x0000000000387805 */ /* 0x000fe2000001ff00 */
[----:B------:R-:W-:Y:S01]  /*1230*/  LEA.HI.X.SX32 R237, R12, R31, 0x1, P1 ;  /* 0x0000001f0ced7211 */ /* 0x000fe200008f0eff */
[C---:B------:R-:W-:Y:S01]  /*1240*/  IMAD R23, R37.reuse, 0x2, R22 ;  /* 0x0000000225177824 */ /* 0x040fe200078e0216 */
[----:B------:R-:W-:Y:S01]  /*1250*/  LEA R232, P1, R14, R149, 0x1 ;  /* 0x000000950ee87211 */ /* 0x000fe200078208ff */
[----:B------:R-:W-:Y:S01]  /*1260*/  CS2R R58, SRZ ;  /* 0x00000000003a7805 */ /* 0x000fe2000001ff00 */
[-C--:B------:R-:W-:Y:S01]  /*1270*/  LEA.HI.X.SX32 R227, R20, R31.reuse, 0x1, P2 ;  /* 0x0000001f14e37211 */ /* 0x080fe200010f0eff */
[C---:B------:R-:W-:Y:S01]  /*1280*/  IMAD R25, R37.reuse, 0x2, R23 ;  /* 0x0000000225197824 */ /* 0x040fe200078e0217 */
[----:B------:R-:W-:Y:S01]  /*1290*/  LEA.HI.X.SX32 R233, R14, R31, 0x1, P1 ;  /* 0x0000001f0ee97211 */ /* 0x000fe200008f0eff */
[----:B------:R-:W-:Y:S01]  /*12a0*/  CS2R R52, SRZ ;  /* 0x0000000000347805 */ /* 0x000fe2000001ff00 */
[-C--:B------:R-:W-:Y:S01]  /*12b0*/  LEA R228, P1, R16, R149.reuse, 0x1 ;  /* 0x0000009510e47211 */ /* 0x080fe200078208ff */
[C---:B------:R-:W-:Y:S01]  /*12c0*/  IMAD R26, R37.reuse, 0x2, R25 ;  /* 0x00000002251a7824 */ /* 0x040fe200078e0219 */
[----:B------:R-:W-:Y:S01]  /*12d0*/  LEA R222, P2, R22, R149, 0x1 ;  /* 0x0000009516de7211 */ /* 0x000fe200078408ff */
[----:B------:R-:W-:Y:S01]  /*12e0*/  CS2R R54, SRZ ;  /* 0x0000000000367805 */ /* 0x000fe2000001ff00 */
[----:B------:R-:W-:Y:S01]  /*12f0*/  LEA.HI.X.SX32 R229, R16, R31, 0x1, P1 ;  /* 0x0000001f10e57211 */ /* 0x000fe200008f0eff */
[----:B------:R-:W-:Y:S01]  /*1300*/  IMAD R27, R37, 0x2, R26 ;  /* 0x00000002251b7824 */ /* 0x000fe200078e021a */
[----:B------:R-:W-:Y:S01]  /*1310*/  LEA R224, P1, R21, R149, 0x1 ;  /* 0x0000009515e07211 */ /* 0x000fe200078208ff */
[----:B------:R-:W-:Y:S01]  /*1320*/  UMOV UR4, URZ ;  /* 0x0000003f00047c82 */ /* 0x000fe20008000000 */
[-C--:B------:R-:W-:Y:S01]  /*1330*/  LEA.HI.X.SX32 R223, R22, R31.reuse, 0x1, P2 ;  /* 0x0000001f16df7211 */ /* 0x080fe200010f0eff */
[----:B------:R-:W-:Y:S01]  /*1340*/  IMAD R28, R37, 0x2, R27 ;  /* 0x00000002251c7824 */ /* 0x000fe200078e021b */
[----:B------:R-:W-:Y:S01]  /*1350*/  LEA.HI.X.SX32 R225, R21, R31, 0x1, P1 ;  /* 0x0000001f15e17211 */ /* 0x000fe200008f0eff */
[----:B------:R-:W-:Y:S01]  /*1360*/  UMOV UR5, URZ ;  /* 0x0000003f00057c82 */ /* 0x000fe20008000000 */
[-C--:B------:R-:W-:Y:S01]  /*1370*/  LEA R220, P1, R23, R149.reuse, 0x1 ;  /* 0x0000009517dc7211 */ /* 0x080fe200078208ff */
[----:B------:R-:W-:Y:S01]  /*1380*/  IMAD R29, R37, 0x2, R28 ;  /* 0x00000002251d7824 */ /* 0x000fe200078e021c */
[----:B------:R-:W-:-:S02]  /*1390*/  LEA R218, P2, R25, R149, 0x1 ;  /* 0x0000009519da7211 */ /* 0x000fc400078408ff */
[----:B------:R-:W-:Y:S01]  /*13a0*/  LEA.HI.X.SX32 R221, R23, R31, 0x1, P1 ;  /* 0x0000001f17dd7211 */ /* 0x000fe200008f0eff */
[----:B------:R-:W-:Y:S01]  /*13b0*/  IMAD R16, R37, 0x2, R29 ;  /* 0x0000000225107824 */ /* 0x000fe200078e021d */
[----:B------:R-:W-:Y:S02]  /*13c0*/  LEA R216, P3, R26, R149, 0x1 ;  /* 0x000000951ad87211 */ /* 0x000fe400078608ff */
[----:B------:R-:W-:Y:S01]  /*13d0*/  LEA.HI.X.SX32 R219, R25, R31, 0x1, P2 ;  /* 0x0000001f19db7211 */ /* 0x000fe200010f0eff */
[----:B------:R-:W-:Y:S01]  /*13e0*/  IMAD R20, R37, 0x2, R16 ;  /* 0x0000000225147824 */ /* 0x000fe200078e0210 */
[----:B------:R-:W-:Y:S02]  /*13f0*/  SGXT.U32 R6, R6, 0x2 ;  /* 0x000000020606781a */ /* 0x000fe40000000000 */
[----:B------:R-:W-:Y:S01]  /*1400*/  LEA R214, P1, R27, R149, 0x1 ;  /* 0x000000951bd67211 */ /* 0x000fe200078208ff */
[C---:B------:R-:W-:Y:S01]  /*1410*/  IMAD R21, R37.reuse, 0x2, R20 ;  /* 0x0000000225157824 */ /* 0x040fe200078e0214 */
[----:B------:R-:W-:Y:S01]  /*1420*/  LEA.HI.X.SX32 R217, R26, R31, 0x1, P3 ;  /* 0x0000001f1ad97211 */ /* 0x000fe200018f0eff */
[----:B------:R-:W-:Y:S01]  /*1430*/  IMAD R6, R6, c[0x0][0x1a4], RZ ;  /* 0x0000690006067a24 */ /* 0x000fe200078e02ff */
[----:B------:R-:W-:Y:S01]  /*1440*/  LEA R212, P2, R28, R149, 0x1 ;  /* 0x000000951cd47211 */ /* 0x000fe200078408ff */
[----:B------:R-:W-:Y:S01]  /*1450*/  IMAD R22, R37, 0x2, R21 ;  /* 0x0000000225167824 */ /* 0x000fe200078e0215 */
[----:B------:R-:W-:Y:S01]  /*1460*/  LEA.HI.X.SX32 R215, R27, R31, 0x1, P1 ;  /* 0x0000001f1bd77211 */ /* 0x000fe200008f0eff */
[----:B------:R-:W-:Y:S01]  /*1470*/  IMAD R2, R35, 0x4, R6 ;  /* 0x0000000423027824 */ /* 0x000fe200078e0206 */
[-C--:B------:R-:W-:Y:S01]  /*1480*/  LEA R208, P1, R16, R149.reuse, 0x1 ;  /* 0x0000009510d07211 */ /* 0x080fe200078208ff */
[----:B------:R-:W-:Y:S01]  /*1490*/  IMAD R23, R37, 0x2, R22 ;  /* 0x0000000225177824 */ /* 0x000fe200078e0216 */
[----:B------:R-:W-:Y:S01]  /*14a0*/  LEA R210, P3, R29, R149, 0x1 ;  /* 0x000000951dd27211 */ /* 0x000fe200078608ff */
[----:B------:R-:W-:Y:S01]  /*14b0*/  IMAD R4, R35, 0x4, R2 ;  /* 0x0000000423047824 */ /* 0x000fe200078e0202 */
[----:B------:R-:W-:Y:S01]  /*14c0*/  LEA.HI.X.SX32 R213, R28, R31, 0x1, P2 ;  /* 0x0000001f1cd57211 */ /* 0x000fe200010f0eff */
[----:B------:R-:W-:Y:S01]  /*14d0*/  IMAD R25, R37, 0x2, R23 ;  /* 0x0000000225197824 */ /* 0x000fe200078e0217 */
[----:B------:R-:W-:Y:S01]  /*14e0*/  LEA R206, P2, R20, R149, 0x1 ;  /* 0x0000009514ce7211 */ /* 0x000fe200078408ff */
[----:B------:R-:W-:Y:S01]  /*14f0*/  IMAD R5, R35, 0x4, R4 ;  /* 0x0000000423057824 */ /* 0x000fe200078e0204 */
[-C--:B------:R-:W-:Y:S01]  /*1500*/  LEA.HI.X.SX32 R209, R16, R31.reuse, 0x1, P1 ;  /* 0x0000001f10d17211 */ /* 0x080fe200008f0eff */
        /* <DEDUP_REMOVED lines=9> */
[----:B------:R-:W-:-:S02]  /*15a0*/  LEA R166, P1, R22, R149, 0x1 ;  /* 0x0000009516a67211 */ /* 0x000fc400078208ff */
[-C--:B------:R-:W-:Y:S01]  /*15b0*/  LEA R162, P3, R25, R149.reuse, 0x1 ;  /* 0x0000009519a27211 */ /* 0x080fe200078608ff */
[----:B------:R-:W-:Y:S01]  /*15c0*/  IMAD R20, R37, 0x2, R16 ;  /* 0x0000000225147824 */ /* 0x000fe200078e0210 */
[----:B------:R-:W-:Y:S02]  /*15d0*/  LEA R164, P2, R23, R149, 0x1 ;  /* 0x0000009517a47211 */ /* 0x000fe400078408ff */
[-C--:B------:R-:W-:Y:S01]  /*15e0*/  LEA.HI.X.SX32 R167, R22, R31.reuse, 0x1, P1 ;  /* 0x0000001f16a77211 */ /* 0x080fe200008f0eff */
[----:B------:R-:W-:Y:S01]  /*15f0*/  IMAD R21, R37, 0x2, R20 ;  /* 0x0000000225157824 */ /* 0x000fe200078e0214 */
[----:B------:R-:W-:Y:S01]  /*1600*/  LEA.HI.X.SX32 R163, R25, R31, 0x1, P3 ;  /* 0x0000001f19a37211 */ /* 0x000fe200018f0eff */
[----:B------:R-:W-:Y:S01]  /*1610*/  IMAD.MOV.U32 R25, RZ, RZ, -0x800000 ;  /* 0xff800000ff197424 */ /* 0x000fe200078e00ff */
[-C--:B------:R-:W-:Y:S01]  /*1620*/  LEA R160, P1, R26, R149.reuse, 0x1 ;  /* 0x000000951aa07211 */ /* 0x080fe200078208ff */
[----:B------:R-:W-:Y:S01]  /*1630*/  IMAD R22, R37, 0x2, R21 ;  /* 0x0000000225167824 */ /* 0x000fe200078e0215 */
[----:B------:R-:W-:-:S02]  /*1640*/  LEA R246, P0, R9, R149, 0x1 ;  /* 0x0000009509f67211 */ /* 0x000fc400078008ff */
[----:B------:R-:W-:Y:S02]  /*1650*/  LEA.HI.X.SX32 R165, R23, R31, 0x1, P2 ;  /* 0x0000001f17a57211 */ /* 0x000fe400010f0eff */
[-C--:B------:R-:W-:Y:S02]  /*1660*/  LEA R156, P3, R16, R149.reuse, 0x1 ;  /* 0x00000095109c7211 */ /* 0x080fe400078608ff */
[----:B------:R-:W-:Y:S02]  /*1670*/  LEA R158, P2, R27, R149, 0x1 ;  /* 0x000000951b9e7211 */ /* 0x000fe400078408ff */
[-C--:B------:R-:W-:Y:S02]  /*1680*/  LEA.HI.X.SX32 R161, R26, R31.reuse, 0x1, P1 ;  /* 0x0000001f1aa17211 */ /* 0x080fe400008f0eff */
[-C--:B------:R-:W-:Y:S01]  /*1690*/  LEA.HI.X.SX32 R247, R9, R31.reuse, 0x1, P0 ;  /* 0x0000001f09f77211 */ /* 0x080fe200000f0eff */
[----:B------:R-:W-:Y:S01]  /*16a0*/  IMAD R9, R35, 0x4, R8 ;  /* 0x0000000423097824 */ /* 0x000fe200078e0208 */
[----:B------:R-:W-:Y:S01]  /*16b0*/  LEA.HI.X.SX32 R157, R16, R31, 0x1, P3 ;  /* 0x0000001f109d7211 */ /* 0x000fe200018f0eff */
[----:B------:R-:W-:Y:S01]  /*16c0*/  IMAD R16, R37, 0x2, R22 ;  /* 0x0000000225107824 */ /* 0x000fe200078e0216 */
[----:B------:R-:W-:Y:S01]  /*16d0*/  LEA R154, P1, R20, R149, 0x1 ;  /* 0x00000095149a7211 */ /* 0x000fe200078208ff */
[----:B------:R-:W-:Y:S01]  /*16e0*/  IMAD R10, R35, 0x4, R9 ;  /* 0x00000004230a7824 */ /* 0x000fe200078e0209 */
[----:B------:R-:W-:-:S02]  /*16f0*/  LEA R40, P0, R6, R249, 0x1 ;  /* 0x000000f906287211 */ /* 0x000fc400078008ff */
[----:B------:R-:W-:Y:S01]  /*1700*/  LEA.HI.X.SX32 R159, R27, R31, 0x1, P2 ;  /* 0x0000001f1b9f7211 */ /* 0x000fe200010f0eff */
[----:B------:R-:W-:Y:S01]  /*1710*/  IMAD R11, R35, 0x4, R10 ;  /* 0x00000004230b7824 */ /* 0x000fe200078e020a */
[-C--:B------:R-:W-:Y:S02]  /*1720*/  LEA R150, P3, R22, R149.reuse, 0x1 ;  /* 0x0000009516967211 */ /* 0x080fe400078608ff */
[----:B------:R-:W-:Y:S01]  /*1730*/  LEA R152, P2, R21, R149, 0x1 ;  /* 0x0000009515987211 */ /* 0x000fe200078408ff */
[C---:B------:R-:W-:Y:S01]  /*1740*/  IMAD R12, R35.reuse, 0x4, R11 ;  /* 0x00000004230c7824 */ /* 0x040fe200078e020b */
[-C--:B------:R-:W-:Y:S02]  /*1750*/  LEA.HI.X.SX32 R155, R20, R31.reuse, 0x1, P1 ;  /* 0x0000001f149b7211 */ /* 0x080fe400008f0eff */
[----:B------:R-:W-:Y:S01]  /*1760*/  LEA.HI.X.SX32 R151, R22, R31, 0x1, P3 ;  /* 0x0000001f16977211 */ /* 0x000fe200018f0eff */
[----:B------:R-:W-:Y:S01]  /*1770*/  IMAD R13, R35, 0x4, R12 ;  /* 0x00000004230d7824 */ /* 0x000fe200078e020c */
[----:B------:R-:W-:-:S02]  /*1780*/  LEA R38, P1, R2, R249, 0x1 ;  /* 0x000000f902267211 */ /* 0x000fc400078208ff */
[----:B------:R-:W-:Y:S01]  /*1790*/  LEA.HI.X.SX32 R41, R6, R33, 0x1, P0 ;  /* 0x0000002106297211 */ /* 0x000fe200000f0eff */
[----:B------:R-:W-:Y:S01]  /*17a0*/  IMAD R14, R35, 0x4, R13 ;  /* 0x00000004230e7824 */ /* 0x000fe200078e020d */
[----:B------:R-:W-:Y:S02]  /*17b0*/  LEA.HI.X.SX32 R153, R21, R31, 0x1, P2 ;  /* 0x0000001f15997211 */ /* 0x000fe400010f0eff */
[-C--:B------:R-:W-:Y:S01]  /*17c0*/  LEA R22, P0, R4, R249.reuse, 0x1 ;  /* 0x000000f904167211 */ /* 0x080fe200078008ff */
[----:B------:R-:W-:Y:S01]  /*17d0*/  STL.64 [R1+0xe8], R40 ;  /* 0x0000e82801007387 */ /* 0x000fe20000100a00 */
[----:B------:R-:W-:Y:S01]  /*17e0*/  LEA R20, P2, R5, R249, 0x1 ;  /* 0x000000f905147211 */ /* 0x000fe200078408ff */
[----:B------:R-:W-:Y:S01]  /*17f0*/  IMAD R15, R35, 0x4, R14 ;  /* 0x00000004230f7824 */ /* 0x000fe200078e020e */
[-C--:B------:R-:W-:Y:S02]  /*1800*/  LEA.HI.X.SX32 R39, R2, R33.reuse, 0x1, P1 ;  /* 0x0000002102277211 */ /* 0x080fe400008f0eff */
[----:B------:R-:W-:-:S02]  /*1810*/  LEA.HI.X.SX32 R23, R4, R33, 0x1, P0 ;  /* 0x0000002104177211 */ /* 0x000fc400000f0eff */
[----:B------:R-:W-:Y:S01]  /*1820*/  LEA.HI.X.SX32 R21, R5, R33, 0x1, P2 ;  /* 0x0000002105157211 */ /* 0x000fe200010f0eff */
[----:B------:R-:W-:Y:S01]  /*1830*/  STL.64 [R1+0xe0], R38 ;  /* 0x0000e02601007387 */ /* 0x000fe20000100a00 */
[C---:B------:R-:W-:Y:S02]  /*1840*/  LEA R26, P0, R7.reuse, R249, 0x1 ;  /* 0x000000f9071a7211 */ /* 0x040fe400078008ff */
[C---:B------:R-:W-:Y:S01]  /*1850*/  LEA R148, P4, R16.reuse, R149, 0x1 ;  /* 0x0000009510947211 */ /* 0x040fe200078808ff */
[----:B------:R0:W-:Y:S01]  /*1860*/  STL.64 [R1+0xd8], R22 ;  /* 0x0000d81601007387 */ /* 0x0001e20000100a00 */
[----:B------:R-:W-:Y:S02]  /*1870*/  LEA.HI.X.SX32 R27, R7, R33, 0x1, P0 ;  /* 0x00000021071b7211 */ /* 0x000fe400000f0eff */
[----:B------:R-:W-:Y:S01]  /*1880*/  LEA.HI.X.SX32 R149, R16, R31, 0x1, P4 ;  /* 0x0000001f10957211 */ /* 0x000fe200020f0eff */
[----:B------:R1:W-:Y:S01]  /*1890*/  STL.64 [R1+0xd0], R20 ;  /* 0x0000d01401007387 */ /* 0x0003e20000100a00 */
[----:B------:R-:W-:Y:S01]  /*18a0*/  IMAD R16, R35, 0x4, R15 ;  /* 0x0000000423107824 */ /* 0x000fe200078e020f */
[----:B------:R-:W-:-:S02]  /*18b0*/  LOP3.LUT R24, R24, 0x30, R30, 0x78, !PT ;  /* 0x0000003018187812 */ /* 0x000fc400078e781e */
[----:B------:R2:W-:Y:S01]  /*18c0*/  STL.64 [R1+0xc8], R26 ;  /* 0x0000c81a01007387 */ /* 0x0005e20000100a00 */
[----:B------:R-:W-:Y:S01]  /*18d0*/  IMAD R6, R35, 0x4, R16 ;  /* 0x0000000423067824 */ /* 0x000fe200078e0210 */
[----:B------:R-:W-:Y:S02]  /*18e0*/  IADD3 R252, R17, 0x8, RZ ;  /* 0x0000000811fc7810 */ /* 0x000fe40007ffe0ff */
[-C--:B0-----:R-:W-:Y:S01]  /*18f0*/  LEA R22, P1, R8, R249.reuse, 0x1 ;  /* 0x000000f908167211 */ /* 0x081fe200078208ff */
[----:B------:R-:W-:Y:S01]  /*1900*/  IMAD R2, R35, 0x4, R6 ;  /* 0x0000000423027824 */ /* 0x000fe200078e0206 */
[----:B-1----:R-:W-:-:S03]  /*1910*/  LEA R20, P2, R9, R249, 0x1 ;  /* 0x000000f909147211 */ /* 0x002fc600078408ff */
[----:B------:R-:W-:Y:S01]  /*1920*/  IMAD R4, R35, 0x4, R2 ;  /* 0x0000000423047824 */ /* 0x000fe200078e0202 */
[-C--:B------:R-:W-:Y:S02]  /*1930*/  LEA.HI.X.SX32 R23, R8, R33.reuse, 0x1, P1 ;  /* 0x0000002108177211 */ /* 0x080fe400008f0eff */
[----:B------:R-:W-:Y:S01]  /*1940*/  LEA.HI.X.SX32 R21, R9, R33, 0x1, P2 ;  /* 0x0000002109157211 */ /* 0x000fe200010f0eff */
[C---:B------:R-:W-:Y:S01]  /*1950*/  IMAD R5, R35.reuse, 0x4, R4 ;  /* 0x0000000423057824 */ /* 0x040fe200078e0204 */
[C---:B--2---:R-:W-:Y:S01]  /*1960*/  LEA R26, P0, R10.reuse, R249, 0x1 ;  /* 0x000000f90a1a7211 */ /* 0x044fe200078008ff */
[----:B------:R0:W-:Y:S02]  /*1970*/  STL.64 [R1+0xc0], R22 ;  /* 0x0000c01601007387 */ /* 0x0001e40000100a00 */
[C---:B------:R-:W-:Y:S01]  /*1980*/  IMAD R7, R35.reuse, 0x4, R5 ;  /* 0x0000000423077824 */ /* 0x040fe200078e0205 */
[----:B------:R-:W-:Y:S01]  /*1990*/  LEA.HI.X.SX32 R27, R10, R33, 0x1, P0 ;  /* 0x000000210a1b7211 */ /* 0x000fe200000f0eff */
[----:B------:R1:W-:Y:S02]  /*19a0*/  STL.64 [R1+0xb8], R20 ;  /* 0x0000b81401007387 */ /* 0x0003e40000100a00 */
[----:B------:R-:W-:-:S02]  /*19b0*/  IMAD R8, R35, 0x4, R7 ;  /* 0x0000000423087824 */ /* 0x000fc400078e0207 */
[----:B------:R2:W-:Y:S02]  /*19c0*/  STL.64 [R1+0xb0], R26 ;  /* 0x0000b01a01007387 */ /* 0x0005e40000100a00 */
[----:B------:R-:W-:Y:S01]  /*19d0*/  IMAD R9, R35, 0x4, R8 ;  /* 0x0000000423097824 */ /* 0x000fe200078e0208 */
[CC--:B0-----:R-:W-:Y:S02]  /*19e0*/  LEA R22, P1, R11.reuse, R249.reuse, 0x1 ;  /* 0x000000f90b167211 */ /* 0x0c1fe400078208ff */
[C---:B-1----:R-:W-:Y:S02]  /*19f0*/  LEA R20, P2, R12.reuse, R249, 0x1 ;  /* 0x000000f90c147211 */ /* 0x042fe400078408ff */
[-C--:B------:R-:W-:Y:S02]  /*1a00*/  LEA.HI.X.SX32 R23, R11, R33.reuse, 0x1, P1 ;  /* 0x000000210b177211 */ /* 0x080fe400008f0eff */
[----:B------:R-:W-:Y:S01]  /*1a10*/  LEA.HI.X.SX32 R21, R12, R33, 0x1, P2 ;  /* 0x000000210c157211 */ /* 0x000fe200010f0eff */
[----:B--2---:R-:W-:Y:S01]  /*1a20*/  IMAD.MOV.U32 R26, RZ, RZ, -0x800000 ;  /* 0xff800000ff1a7424 */ /* 0x004fe200078e00ff */
[C---:B------:R-:W-:Y:S01]  /*1a30*/  LEA R10, P2, R15.reuse, R249, 0x1 ;  /* 0x000000f90f0a7211 */ /* 0x040fe200078408ff */
[----:B------:R0:W-:Y:S03]  /*1a40*/  STL.64 [R1+0xa8], R22 ;  /* 0x0000a81601007387 */ /* 0x0001e60000100a00 */
[----:B------:R-:W-:Y:S01]  /*1a50*/  LEA.HI.X.SX32 R11, R15, R33, 0x1, P2 ;  /* 0x000000210f0b7211 */ /* 0x000fe200010f0eff */
[----:B------:R1:W-:Y:S01]  /*1a60*/  STL.64 [R1+0xa0], R20 ;  /* 0x0000a01401007387 */ /* 0x0003e20000100a00 */
[----:B------:R-:W-:-:S03]  /*1a70*/  LEA R12, P2, R2, R249, 0x1 ;  /* 0x000000f9020c7211 */ /* 0x000fc600078408ff */
[----:B------:R2:W-:Y:S01]  /*1a80*/  STL.64 [R1+0x88], R10 ;  /* 0x0000880a01007387 */ /* 0x0005e20000100a00 */
[CC--:B0-----:R-:W-:Y:S02]  /*1a90*/  LEA R22, P0, R13.reuse, R249.reuse, 0x1 ;  /* 0x000000f90d167211 */ /* 0x0c1fe400078008ff */
[C---:B-1----:R-:W-:Y:S02]  /*1aa0*/  LEA R20, P1, R14.reuse, R249, 0x1 ;  /* 0x000000f90e147211 */ /* 0x042fe400078208ff */
[-C--:B------:R-:W-:Y:S02]  /*1ab0*/  LEA.HI.X.SX32 R23, R13, R33.reuse, 0x1, P0 ;  /* 0x000000210d177211 */ /* 0x080fe400000f0eff */
[-C--:B------:R-:W-:Y:S01]  /*1ac0*/  LEA.HI.X.SX32 R21, R14, R33.reuse, 0x1, P1 ;  /* 0x000000210e157211 */ /* 0x080fe200008f0eff */
[C---:B--2---:R-:W-:Y:S01]  /*1ad0*/  IMAD R10, R35.reuse, 0x4, R9 ;  /* 0x00000004230a7824 */ /* 0x044fe200078e0209 */
[----:B------:R-:W-:Y:S01]  /*1ae0*/  LEA.HI.X.SX32 R13, R2, R33, 0x1, P2 ;  /* 0x00000021020d7211 */ /* 0x000fe200010f0eff */
[----:B------:R0:W-:Y:S02]  /*1af0*/  STL.64 [R1+0x98], R22 ;  /* 0x0000981601007387 */ /* 0x0001e40000100a00 */
[----:B------:R-:W-:-:S02]  /*1b00*/  IMAD R11, R35, 0x4, R10 ;  /* 0x00000004230b7824 */ /* 0x000fc400078e020a */
[----:B------:R1:W-:Y:S02]  /*1b10*/  STL.64 [R1+0x90], R20 ;  /* 0x0000901401007387 */ /* 0x0003e40000100a00 */
[C---:B------:R-:W-:Y:S01]  /*1b20*/  IMAD R2, R35.reuse, 0x4, R11 ;  /* 0x0000000423027824 */ /* 0x040fe200078e020b */
[-C--:B0-----:R-:W-:Y:S02]  /*1b30*/  LEA R22, P0, R16, R249.reuse, 0x1 ;  /* 0x000000f910167211 */ /* 0x081fe400078008ff */
[----:B-1----:R-:W-:Y:S02]  /*1b40*/  LEA R20, P1, R6, R249, 0x1 ;  /* 0x000000f906147211 */ /* 0x002fe400078208ff */
[-C--:B------:R-:W-:Y:S02]  /*1b50*/  LEA.HI.X.SX32 R23, R16, R33.reuse, 0x1, P0 ;  /* 0x0000002110177211 */ /* 0x080fe400000f0eff */
[----:B------:R-:W-:Y:S01]  /*1b60*/  LEA.HI.X.SX32 R21, R6, R33, 0x1, P1 ;  /* 0x0000002106157211 */ /* 0x000fe200008f0eff */
[----:B------:R-:W-:Y:S01]  /*1b70*/  IMAD R6, R35, 0x4, R2 ;  /* 0x0000000423067824 */ /* 0x000fe200078e0202 */
[C---:B------:R-:W-:Y:S01]  /*1b80*/  LEA R14, P1, R5.reuse, R249, 0x1 ;  /* 0x000000f9050e7211 */ /* 0x040fe200078208ff */
[----:B------:R0:W-:Y:S03]  /*1b90*/  STL.64 [R1+0x80], R22 ;  /* 0x0000801601007387 */ /* 0x0001e60000100a00 */
[----:B------:R-:W-:Y:S01]  /*1ba0*/  LEA.HI.X.SX32 R15, R5, R33, 0x1, P1 ;  /* 0x00000021050f7211 */ /* 0x000fe200008f0eff */
[----:B------:R1:W-:Y:S04]  /*1bb0*/  STL.64 [R1+0x78], R20 ;  /* 0x0000781401007387 */ /* 0x0003e80000100a00 */
[----:B------:R2:W-:Y:S01]  /*1bc0*/  STL.64 [R1+0x70], R12 ;  /* 0x0000700c01007387 */ /* 0x0005e20000100a00 */
[----:B0-----:R-:W-:Y:S01]  /*1bd0*/  IMAD R23, R3, 0x90, RZ ;  /* 0x0000009003177824 */ /* 0x001fe200078e02ff */
[----:B------:R-:W-:-:S02]  /*1be0*/  LOP3.LUT R3, R24, 0x40, RZ, 0x3c, !PT ;  /* 0x0000004018037812 */ /* 0x000fc400078e3cff */
[CC--:B-1----:R-:W-:Y:S02]  /*1bf0*/  LEA R20, P0, R4.reuse, R249.reuse, 0x1 ;  /* 0x000000f904147211 */ /* 0x0c2fe400078008ff */
[----:B------:R-:W-:Y:S02]  /*1c00*/  LOP3.LUT R23, R23, 0x30, R30, 0x78, !PT ;  /* 0x0000003017177812 */ /* 0x000fe400078e781e */
[----:B--2---:R-:W-:Y:S02]  /*1c10*/  LEA R12, P2, R7, R249, 0x1 ;  /* 0x000000f9070c7211 */ /* 0x004fe400078408ff */
[-C--:B------:R-:W-:Y:S01]  /*1c20*/  LEA.HI.X.SX32 R21, R4, R33.reuse, 0x1, P0 ;  /* 0x0000002104157211 */ /* 0x080fe200000f0eff */
[----:B------:R-:W-:Y:S01]  /*1c30*/  IMAD R4, R35, 0x4, R6 ;  /* 0x0000000423047824 */ /* 0x000fe200078e0206 */
[----:B------:R-:W-:-:S03]  /*1c40*/  LEA.HI.X.SX32 R13, R7, R33, 0x1, P2 ;  /* 0x00000021070d7211 */ /* 0x000fc600010f0eff */
[----:B------:R0:W-:Y:S01]  /*1c50*/  STL.64 [R1+0x68], R20 ;  /* 0x0000681401007387 */ /* 0x0001e20000100a00 */
[----:B------:R-:W-:-:S03]  /*1c60*/  IMAD R5, R35, 0x4, R4 ;  /* 0x0000000423057824 */ /* 0x000fc600078e0204 */
[----:B------:R1:W-:Y:S01]  /*1c70*/  STL.64 [R1+0x60], R14 ;  /* 0x0000600e01007387 */ /* 0x0003e20000100a00 */
[----:B------:R-:W-:-:S03]  /*1c80*/  IMAD R7, R35, 0x4, R5 ;  /* 0x0000000423077824 */ /* 0x000fc600078e0205 */
[----:B------:R2:W-:Y:S01]  /*1c90*/  STL.64 [R1+0x58], R12 ;  /* 0x0000580c01007387 */ /* 0x0005e20000100a00 */
[CC--:B0-----:R-:W-:Y:S02]  /*1ca0*/  LEA R20, P0, R8.reuse, R249.reuse, 0x1 ;  /* 0x000000f908147211 */ /* 0x0c1fe400078008ff */
[----:B-1----:R-:W-:Y:S02]  /*1cb0*/  LEA R14, P1, R9, R249, 0x1 ;  /* 0x000000f9090e7211 */ /* 0x002fe400078208ff */
[----:B------:R-:W-:Y:S01]  /*1cc0*/  LEA.HI.X.SX32 R21, R8, R33, 0x1, P0 ;  /* 0x0000002108157211 */ /* 0x000fe200000f0eff */
[----:B------:R-:W-:Y:S01]  /*1cd0*/  IMAD R8, R35, 0x4, R7 ;  /* 0x0000000423087824 */ /* 0x000fe200078e0207 */
[C---:B--2---:R-:W-:Y:S02]  /*1ce0*/  LEA R12, P2, R10.reuse, R249, 0x1 ;  /* 0x000000f90a0c7211 */ /* 0x044fe400078408ff */
[-C--:B------:R-:W-:Y:S01]  /*1cf0*/  LEA.HI.X.SX32 R15, R9, R33.reuse, 0x1, P1 ;  /* 0x00000021090f7211 */ /* 0x080fe200008f0eff */
[----:B------:R0:W-:Y:S01]  /*1d00*/  STL.64 [R1+0x50], R20 ;  /* 0x0000501401007387 */ /* 0x0001e20000100a00 */
[----:B------:R-:W-:-:S03]  /*1d10*/  LEA.HI.X.SX32 R13, R10, R33, 0x1, P2 ;  /* 0x000000210a0d7211 */ /* 0x000fc600010f0eff */
[----:B------:R1:W-:Y:S04]  /*1d20*/  STL.64 [R1+0x48], R14 ;  /* 0x0000480e01007387 */ /* 0x0003e80000100a00 */
[----:B------:R2:W-:Y:S01]  /*1d30*/  STL.64 [R1+0x40], R12 ;  /* 0x0000400c01007387 */ /* 0x0005e20000100a00 */
[CC--:B0-----:R-:W-:Y:S02]  /*1d40*/  LEA R20, P0, R11.reuse, R249.reuse, 0x1 ;  /* 0x000000f90b147211 */ /* 0x0c1fe400078008ff */
[----:B-1----:R-:W-:Y:S02]  /*1d50*/  LEA R14, P1, R2, R249, 0x1 ;  /* 0x000000f9020e7211 */ /* 0x002fe400078208ff */
[----:B------:R-:W-:Y:S02]  /*1d60*/  LEA.HI.X.SX32 R21, R11, R33, 0x1, P0 ;  /* 0x000000210b157211 */ /* 0x000fe400000f0eff */
[----:B--2---:R-:W-:-:S02]  /*1d70*/  LEA R12, P2, R6, R249, 0x1 ;  /* 0x000000f9060c7211 */ /* 0x004fc400078408ff */
[-C--:B------:R-:W-:Y:S01]  /*1d80*/  LEA.HI.X.SX32 R15, R2, R33.reuse, 0x1, P1 ;  /* 0x00000021020f7211 */ /* 0x080fe200008f0eff */
[----:B------:R0:W-:Y:S01]  /*1d90*/  STL.64 [R1+0x38], R20 ;  /* 0x0000381401007387 */ /* 0x0001e20000100a00 */
[----:B------:R-:W-:Y:S01]  /*1da0*/  LEA.HI.X.SX32 R13, R6, R33, 0x1, P2 ;  /* 0x00000021060d7211 */ /* 0x000fe200010f0eff */
[----:B------:R-:W-:Y:S01]  /*1db0*/  IMAD R2, R35, 0x4, R8 ;  /* 0x0000000423027824 */ /* 0x000fe200078e0208 */
[----:B------:R-:W-:Y:S01]  /*1dc0*/  LEA R10, P2, R7, R249, 0x1 ;  /* 0x000000f9070a7211 */ /* 0x000fe200078408ff */
[----:B------:R1:W-:Y:S02]  /*1dd0*/  STL.64 [R1+0x30], R14 ;  /* 0x0000300e01007387 */ /* 0x0003e40000100a00 */
[----:B------:R-:W-:Y:S01]  /*1de0*/  IMAD R6, R35, 0x4, R2 ;  /* 0x0000000423067824 */ /* 0x000fe200078e0202 */
[----:B------:R-:W-:Y:S01]  /*1df0*/  LEA.HI.X.SX32 R11, R7, R33, 0x1, P2 ;  /* 0x00000021070b7211 */ /* 0x000fe200010f0eff */
[----:B------:R2:W-:Y:S03]  /*1e00*/  STL.64 [R1+0x28], R12 ;  /* 0x0000280c01007387 */ /* 0x0005e60000100a00 */
[----:B------:R-:W-:Y:S01]  /*1e10*/  LEA R250, P2, R6, R249, 0x1 ;  /* 0x000000f906fa7211 */ /* 0x000fe200078408ff */
[----:B0-----:R-:W-:-:S03]  /*1e20*/  IMAD.MOV.U32 R21, RZ, RZ, RZ ;  /* 0x000000ffff157224 */ /* 0x001fc600078e00ff */
[----:B------:R-:W-:Y:S02]  /*1e30*/  LEA.HI.X.SX32 R251, R6, R33, 0x1, P2 ;  /* 0x0000002106fb7211 */ /* 0x000fe400010f0eff */
[CC--:B-1----:R-:W-:Y:S02]  /*1e40*/  LEA R14, P0, R4.reuse, R249.reuse, 0x1 ;  /* 0x000000f9040e7211 */ /* 0x0c2fe400078008ff */
[----:B--2---:R-:W-:Y:S02]  /*1e50*/  LEA R12, P1, R5, R249, 0x1 ;  /* 0x000000f9050c7211 */ /* 0x004fe400078208ff */
[-C--:B------:R-:W-:Y:S01]  /*1e60*/  LEA.HI.X.SX32 R15, R4, R33.reuse, 0x1, P0 ;  /* 0x00000021040f7211 */ /* 0x080fe200000f0eff */
[----:B------:R-:W-:Y:S01]  /*1e70*/  IMAD R4, R35, 0x4, R6 ;  /* 0x0000000423047824 */ /* 0x000fe200078e0206 */
[----:B------:R-:W-:Y:S02]  /*1e80*/  LEA.HI.X.SX32 R13, R5, R33, 0x1, P1 ;  /* 0x00000021050d7211 */ /* 0x000fe400008f0eff */
[----:B------:R-:W-:Y:S01]  /*1e90*/  LOP3.LUT R5, R18, 0x40, RZ, 0x3c, !PT ;  /* 0x0000004012057812 */ /* 0x000fe200078e3cff */
[----:B------:R-:W-:Y:S01]  /*1ea0*/  STL.64 [R1+0x20], R14 ;  /* 0x0000200e01007387 */ /* 0x000fe20000100a00 */
[----:B------:R-:W-:-:S03]  /*1eb0*/  LEA R248, P3, R4, R249, 0x1 ;  /* 0x000000f904f87211 */ /* 0x000fc600078608ff */
[----:B------:R0:W-:Y:S04]  /*1ec0*/  STL.64 [R1+0x18], R12 ;  /* 0x0000180c01007387 */ /* 0x0001e80000100a00 */
[----:B------:R1:W-:Y:S01]  /*1ed0*/  STL.64 [R1+0x10], R10 ;  /* 0x0000100a01007387 */ /* 0x0003e20000100a00 */
[-C--:B0-----:R-:W-:Y:S02]  /*1ee0*/  LEA R12, P0, R8, R249.reuse, 0x1 ;  /* 0x000000f9080c7211 */ /* 0x081fe400078008ff */
[----:B-1----:R-:W-:Y:S02]  /*1ef0*/  LEA R10, P1, R2, R249, 0x1 ;  /* 0x000000f9020a7211 */ /* 0x002fe400078208ff */
[-C--:B------:R-:W-:Y:S02]  /*1f00*/  LEA.HI.X.SX32 R13, R8, R33.reuse, 0x1, P0 ;  /* 0x00000021080d7211 */ /* 0x080fe400000f0eff */
[-C--:B------:R-:W-:Y:S01]  /*1f10*/  LEA.HI.X.SX32 R11, R2, R33.reuse, 0x1, P1 ;  /* 0x00000021020b7211 */ /* 0x080fe200008f0eff */
[----:B------:R-:W-:Y:S01]  /*1f20*/  IMAD.MOV.U32 R2, RZ, RZ, RZ ;  /* 0x000000ffff027224 */ /* 0x000fe200078e00ff */
[----:B------:R-:W-:Y:S01]  /*1f30*/  LEA.HI.X.SX32 R249, R4, R33, 0x1, P3 ;  /* 0x0000002104f97211 */ /* 0x000fe200018f0eff */
[----:B------:R0:W-:Y:S01]  /*1f40*/  STL.64 [R1+0x8], R12 ;  /* 0x0000080c01007387 */ /* 0x0001e20000100a00 */
[----:B------:R-:W-:-:S03]  /*1f50*/  LOP3.LUT R4, R23, 0x40, RZ, 0x3c, !PT ;  /* 0x0000004017047812 */ /* 0x000fc600078e3cff */
[----:B------:R0:W-:Y:S04]  /*1f60*/  STL.64 [R1], R10 ;  /* 0x0000000a01007387 */ /* 0x0001e80000100a00 */
.L_x_1:
[----:B------:R-:W2:Y:S04]  /*1f70*/  LDL.64 R4, [R1+0xe8] ;  /* 0x0000e80001047983 */ /* 0x000ea80000100a00 */
[----:B------:R-:W3:Y:S04]  /*1f80*/  LDL.64 R6, [R1+0xe0] ;  /* 0x0000e00001067983 */ /* 0x000ee80000100a00 */
[----:B------:R-:W4:Y:S04]  /*1f90*/  LDL.64 R28, [R1+0xb8] ;  /* 0x0000b800011c7983 */ /* 0x000f280000100a00 */
[----:B------:R-:W5:Y:S04]  /*1fa0*/  LDL.64 R14, [R1+0xc0] ;  /* 0x0000c000010e7983 */ /* 0x000f680000100a00 */
[----:B------:R-:W5:Y:S04]  /*1fb0*/  LDL.64 R8, [R1+0xd8] ;  /* 0x0000d80001087983 */ /* 0x000f680000100a00 */
[----:B------:R-:W5:Y:S04]  /*1fc0*/  LDL.64 R80, [R1+0x78] ;  /* 0x0000780001507983 */ /* 0x000f680000100a00 */
[----:B0-----:R-:W5:Y:S04]  /*1fd0*/  LDL.64 R10, [R1+0xd0] ;  /* 0x0000d000010a7983 */ /* 0x001f680000100a00 */
[----:B------:R-:W5:Y:S04]  /*1fe0*/  LDL.64 R12, [R1+0xc8] ;  /* 0x0000c800010c7983 */ /* 0x000f680000100a00 */
        /* <DEDUP_REMOVED lines=16> */
[----:B------:R-:W5:Y:S01]  /*20f0*/  LDL.64 R82, [R1+0x10] ;  /* 0x0000100001527983 */ /* 0x000f620000100a00 */
[----:B--2---:R-:W-:-:S04]  /*2100*/  IMAD.WIDE R4, R21, 0x2, R4 ;  /* 0x0000000215047825 */ /* 0x004fc800078e0204 */
[C---:B---3--:R-:W-:Y:S01]  /*2110*/  IMAD.WIDE R6, R21.reuse, 0x2, R6 ;  /* 0x0000000215067825 */ /* 0x048fe200078e0206 */
[----:B------:R0:W2:Y:S04]  /*2120*/  LDG.E.U16 R3, [R4.64] ;  /* 0x0000000604037981 */ /* 0x0000a8000c1e1500 */
[----:B------:R1:W3:Y:S01]  /*2130*/  LDG.E.U16 R16, [R6.64] ;  /* 0x0000000606107981 */ /* 0x0002e2000c1e1500 */
[----:B----4-:R-:W-:-:S03]  /*2140*/  IMAD.WIDE R28, R21, 0x2, R28 ;  /* 0x00000002151c7825 */ /* 0x010fc600078e021c */
[----:B0-----:R-:W4:Y:S04]  /*2150*/  LDL.64 R4, [R1+0x88] ;  /* 0x0000880001047983 */ /* 0x001f280000100a00 */
[----:B-1----:R-:W2:Y:S01]  /*2160*/  LDL.64 R6, [R1+0x80] ;  /* 0x0000800001067983 */ /* 0x002ea20000100a00 */
[----:B-----5:R-:W-:-:S03]  /*2170*/  IMAD.WIDE R14, R21, 0x2, R14 ;  /* 0x00000002150e7825 */ /* 0x020fc600078e020e */
[----:B------:R0:W5:Y:S01]  /*2180*/  LDG.E.U16 R39, [R28.64] ;  /* 0x000000061c277981 */ /* 0x000162000c1e1500 */
[----:B------:R-:W-:-:S03]  /*2190*/  IMAD.WIDE R8, R21, 0x2, R8 ;  /* 0x0000000215087825 */ /* 0x000fc600078e0208 */
[----:B------:R1:W3:Y:S04]  /*21a0*/  LDG.E.U16 R22, [R14.64] ;  /* 0x000000060e167981 */ /* 0x0002e8000c1e1500 */
[----:B------:R1:W3:Y:S04]  /*21b0*/  LDG.E.U16 R27, [R8.64] ;  /* 0x00000006081b7981 */ /* 0x0002e8000c1e1500 */
[----:B0-----:R-:W3:Y:S04]  /*21c0*/  LDL.64 R28, [R1+0x58] ;  /* 0x00005800011c7983 */ /* 0x001ee80000100a00 */
[----:B-1----:R-:W5:Y:S01]  /*21d0*/  LDL.64 R14, [R1+0x60] ;  /* 0x00006000010e7983 */ /* 0x002f620000100a00 */
[----:B------:R-:W-:-:S03]  /*21e0*/  IMAD.WIDE R8, R21, 0x2, R80 ;  /* 0x0000000215087825 */ /* 0x000fc600078e0250 */
[----:B------:R-:W5:Y:S01]  /*21f0*/  LDL.64 R80, [R1] ;  /* 0x0000000001507983 */ /* 0x000f620000100a00 */
[----:B------:R-:W-:-:S04]  /*2200*/  IMAD.WIDE R10, R21, 0x2, R10 ;  /* 0x00000002150a7825 */ /* 0x000fc800078e020a */
[C---:B------:R-:W-:Y:S01]  /*2210*/  IMAD.WIDE R12, R21.reuse, 0x2, R12 ;  /* 0x00000002150c7825 */ /* 0x040fe200078e020c */
[----:B------:R0:W5:Y:S03]  /*2220*/  LDG.E.U16 R20, [R10.64] ;  /* 0x000000060a147981 */ /* 0x000166000c1e1500 */
[C---:B------:R-:W-:Y:S01]  /*2230*/  IMAD.WIDE R32, R21.reuse, 0x2, R32 ;  /* 0x0000000215207825 */ /* 0x040fe200078e0220 */
[----:B------:R1:W5:Y:S03]  /*2240*/  LDG.E.U16 R37, [R12.64] ;  /* 0x000000060c257981 */ /* 0x000366000c1e1500 */
[----:B------:R-:W-:-:S04]  /*2250*/  IMAD.WIDE R34, R21, 0x2, R34 ;  /* 0x0000000215227825 */ /* 0x000fc800078e0222 */
[C---:B0-----:R-:W-:Y:S01]  /*2260*/  IMAD.WIDE R10, R21.reuse, 0x2, R46 ;  /* 0x00000002150a7825 */ /* 0x041fe200078e022e */
[----:B------:R0:W5:Y:S03]  /*2270*/  LDG.E.U16 R38, [R34.64] ;  /* 0x0000000622267981 */ /* 0x000166000c1e1500 */
[C---:B------:R-:W-:Y:S01]  /*2280*/  IMAD.WIDE R48, R21.reuse, 0x2, R42 ;  /* 0x0000000215307825 */ /* 0x040fe200078e022a */
[----:B------:R0:W5:Y:S03]  /*2290*/  LDG.E.U16 R47, [R8.64] ;  /* 0x00000006082f7981 */ /* 0x000166000c1e1500 */
[C---:B-1----:R-:W-:Y:S01]  /*22a0*/  IMAD.WIDE R12, R21.reuse, 0x2, R44 ;  /* 0x00000002150c7825 */ /* 0x042fe200078e022c */
[----:B------:R1:W5:Y:S03]  /*22b0*/  LDG.E.U16 R43, [R48.64] ;  /* 0x00000006302b7981 */ /* 0x000366000c1e1500 */
[C---:B------:R-:W-:Y:S01]  /*22c0*/  IMAD.WIDE R50, R21.reuse, 0x2, R40 ;  /* 0x0000000215327825 */ /* 0x040fe200078e0228 */
[----:B------:R1:W5:Y:S03]  /*22d0*/  LDG.E.U16 R44, [R10.64] ;  /* 0x000000060a2c7981 */ /* 0x000366000c1e1500 */
[C---:B0-----:R-:W-:Y:S01]  /*22e0*/  IMAD.WIDE R8, R21.reuse, 0x2, R90 ;  /* 0x0000000215087825 */ /* 0x041fe200078e025a */
[----:B------:R0:W5:Y:S03]  /*22f0*/  LDG.E.U16 R41, [R32.64] ;  /* 0x0000000620297981 */ /* 0x000166000c1e1500 */
[C---:B------:R-:W-:Y:S01]  /*2300*/  IMAD.WIDE R34, R21.reuse, 0x2, R68 ;  /* 0x0000000215227825 */ /* 0x040fe200078e0244 */
[----:B------:R2:W5:Y:S03]  /*2310*/  LDG.E.U16 R40, [R50.64] ;  /* 0x0000000632287981 */ /* 0x000566000c1e1500 */
[C---:B-1----:R-:W-:Y:S01]  /*2320*/  IMAD.WIDE R10, R21.reuse, 0x2, R250 ;  /* 0x00000002150a7825 */ /* 0x042fe200078e02fa */
[----:B------:R1:W5:Y:S03]  /*2330*/  LDG.E.U16 R49, [R12.64] ;  /* 0x000000060c317981 */ /* 0x000366000c1e1500 */
[C---:B0-----:R-:W-:Y:S01]  /*2340*/  IMAD.WIDE R32, R21.reuse, 0x2, R70 ;  /* 0x0000000215207825 */ /* 0x041fe200078e0246 */
[----:B------:R-:W5:Y:S03]  /*2350*/  LDG.E.U16 R9, [R8.64] ;  /* 0x0000000608097981 */ /* 0x000f66000c1e1500 */
[C---:B------:R-:W-:Y:S01]  /*2360*/  IMAD.WIDE R30, R21.reuse, 0x2, R30 ;  /* 0x00000002151e7825 */ /* 0x040fe200078e021e */
[----:B------:R0:W5:Y:S04]  /*2370*/  LDG.E.U16 R69, [R32.64] ;  /* 0x0000000620457981 */ /* 0x000168000c1e1500 */
[----:B------:R0:W5:Y:S04]  /*2380*/  LDG.E.U16 R71, [R34.64] ;  /* 0x0000000622477981 */ /* 0x000168000c1e1500 */
[----:B------:R-:W5:Y:S04]  /*2390*/  LDG.E.U16 R11, [R10.64] ;  /* 0x000000060a0b7981 */ /* 0x000f68000c1e1500 */
[----:B------:R0:W5:Y:S01]  /*23a0*/  LDG.E.U16 R36, [R30.64] ;  /* 0x000000061e247981 */ /* 0x000162000c1e1500 */
[----:B-1----:R-:W-:-:S04]  /*23b0*/  IMAD.WIDE R12, R21, 0x2, R88 ;  /* 0x00000002150c7825 */ /* 0x002fc800078e0258 */
[C---:B0-----:R-:W-:Y:S02]  /*23c0*/  IMAD.WIDE R34, R21.reuse, 0x2, R248 ;  /* 0x0000000215227825 */ /* 0x041fe400078e02f8 */
[----:B------:R-:W5:Y:S02]  /*23d0*/  LDG.E.U16 R12, [R12.64] ;  /* 0x000000060c0c7981 */ /* 0x000f64000c1e1500 */
[C---:B------:R-:W-:Y:S02]  /*23e0*/  IMAD.WIDE R30, R21.reuse, 0x2, R100 ;  /* 0x00000002151e7825 */ /* 0x040fe400078e0264 */
[----:B------:R-:W5:Y:S04]  /*23f0*/  LDG.E.U16 R34, [R34.64] ;  /* 0x0000000622227981 */ /* 0x000f68000c1e1500 */
[----:B------:R0:W5:Y:S02]  /*2400*/  LDG.E.U16 R48, [R30.64] ;  /* 0x000000061e307981 */ /* 0x000164000c1e1500 */
[----:B0-----:R-:W-:-:S06]  /*2410*/  IMAD.WIDE R30, R21, 0x2, R82 ;  /* 0x00000002151e7825 */ /* 0x001fcc00078e0252 */
[----:B------:R-:W5:Y:S01]  /*2420*/  LDG.E.U16 R30, [R30.64] ;  /* 0x000000061e1e7981 */ /* 0x000f62000c1e1500 */
[----:B----4-:R-:W-:-:S04]  /*2430*/  IMAD.WIDE R4, R21, 0x2, R4 ;  /* 0x0000000215047825 */ /* 0x010fc800078e0204 */
[C---:B--2---:R-:W-:Y:S01]  /*2440*/  IMAD.WIDE R6, R21.reuse, 0x2, R6 ;  /* 0x0000000215067825 */ /* 0x044fe200078e0206 */
[----:B------:R0:W2:Y:S04]  /*2450*/  LDG.E.U16 R45, [R4.64] ;  /* 0x00000006042d7981 */ /* 0x0000a8000c1e1500 */
[----:B------:R1:W4:Y:S01]  /*2460*/  LDG.E.U16 R42, [R6.64] ;  /* 0x00000006062a7981 */ /* 0x000322000c1e1500 */
[----:B0-----:R-:W-:-:S04]  /*2470*/  IMAD.WIDE R4, R21, 0x2, R98 ;  /* 0x0000000215047825 */ /* 0x001fc800078e0262 */
[C---:B-1----:R-:W-:Y:S02]  /*2480*/  IMAD.WIDE R6, R21.reuse, 0x2, R96 ;  /* 0x0000000215067825 */ /* 0x042fe400078e0260 */
[----:B------:R-:W4:Y:S02]  /*2490*/  LDG.E.U16 R5, [R4.64] ;  /* 0x0000000604057981 */ /* 0x000f24000c1e1500 */
[C---:B---3--:R-:W-:Y:S02]  /*24a0*/  IMAD.WIDE R28, R21.reuse, 0x2, R28 ;  /* 0x00000002151c7825 */ /* 0x048fe400078e021c */
[----:B------:R-:W3:Y:S02]  /*24b0*/  LDG.E.U16 R7, [R6.64] ;  /* 0x0000000606077981 */ /* 0x000ee4000c1e1500 */
[C---:B-----5:R-:W-:Y:S02]  /*24c0*/  IMAD.WIDE R14, R21.reuse, 0x2, R14 ;  /* 0x00000002150e7825 */ /* 0x060fe400078e020e */
[----:B------:R0:W5:Y:S04]  /*24d0*/  LDG.E.U16 R51, [R28.64] ;  /* 0x000000061c337981 */ /* 0x000168000c1e1500 */
[----:B------:R1:W5:Y:S01]  /*24e0*/  LDG.E.U16 R46, [R14.64] ;  /* 0x000000060e2e7981 */ /* 0x000362000c1e1500 */
[----:B------:R-:W-:-:S04]  /*24f0*/  IMAD.WIDE R32, R21, 0x2, R80 ;  /* 0x0000000215207825 */ /* 0x000fc800078e0250 */
[C---:B0-----:R-:W-:Y:S02]  /*2500*/  IMAD.WIDE R28, R21.reuse, 0x2, R84 ;  /* 0x00000002151c7825 */ /* 0x041fe400078e0254 */
[----:B------:R-:W5:Y:S02]  /*2510*/  LDG.E.U16 R32, [R32.64] ;  /* 0x0000000620207981 */ /* 0x000f64000c1e1500 */
[----:B-1----:R-:W-:Y:S02]  /*2520*/  IMAD.WIDE R14, R21, 0x2, R86 ;  /* 0x00000002150e7825 */ /* 0x002fe400078e0256 */
[----:B------:R-:W5:Y:S04]  /*2530*/  LDG.E.U16 R28, [R28.64] ;  /* 0x000000061c1c7981 */ /* 0x000f68000c1e1500 */
[----:B------:R-:W5:Y:S04]  /*2540*/  LDG.E.U16 R14, [R14.64] ;  /* 0x000000060e0e7981 */ /* 0x000f68000c1e1500 */
[----:B------:R-:W-:Y:S01]  /*2550*/  BAR.SYNC.DEFER_BLOCKING 0x0 ;  /* 0x0000000000007b1d */ /* 0x000fe20000010000 */
[----:B------:R-:W-:-:S05]  /*2560*/  LOP3.LUT R50, R18, 0x40, RZ, 0x3c, !PT ;  /* 0x0000004012327812 */ /* 0x000fca00078e3cff */
[----:B------:R0:W-:Y:S04]  /*2570*/  STS.U16 [R18+0x4000], R3 ;  /* 0x0040000312007388 */ /* 0x0001e80000000400 */
        /* <DEDUP_REMOVED lines=10> */
[----:B------:R-:W-:Y:S01]  /*2620*/  STS.U16 [R18+0x7c00], R11 ;  /* 0x007c000b12007388 */ /* 0x000fe20000000400 */
[----:B0-----:R-:W-:-:S03]  /*2630*/  LOP3.LUT R3, R23, 0x40, RZ, 0x3c, !PT ;  /* 0x0000004017037812 */ /* 0x001fc600078e3cff */
[----:B--2---:R-:W-:Y:S04]  /*2640*/  STS.U16 [R18+0x5800], R45 ;  /* 0x0058002d12007388 */ /* 0x004fe80000000400 */
[----:B----4-:R-:W-:Y:S04]  /*2650*/  STS.U16 [R18+0x7000], R5 ;  /* 0x0070000512007388 */ /* 0x010fe80000000400 */
[----:B---3--:R-:W-:Y:S04]  /*2660*/  STS.U16 [R18+0x7400], R7 ;  /* 0x0074000712007388 */ /* 0x008fe80000000400 */
[----:B-----5:R-:W-:Y:S04]  /*2670*/  STS.U16 [R18+0x6400], R51 ;  /* 0x0064003312007388 */ /* 0x020fe80000000400 */
        /* <DEDUP_REMOVED lines=16> */
[----:B------:R-:W-:Y:S06]  /*2780*/  BAR.SYNC.DEFER_BLOCKING 0x0 ;  /* 0x0000000000007b1d */ /* 0x000fec0000010000 */
[----:B------:R-:W-:Y:S04]  /*2790*/  LDSM.16.MT88.4 R200, [R19] ;  /* 0x0000000013c8783b */ /* 0x000fe80000004200 */
[----:B------:R-:W0:Y:S04]  /*27a0*/  LDSM.16.M88.4 R8, [R23+0x4000] ;  /* 0x004000001708783b */ /* 0x000e280000000200 */
[----:B------:R-:W-:Y:S04]  /*27b0*/  LDSM.16.MT88.4 R4, [R19+0x1000] ;  /* 0x001000001304783b */ /* 0x000fe80000004200 */
[----:B------:R-:W1:Y:S04]  /*27c0*/  LDSM.16.M88.4 R48, [R23+0x7400] ;  /* 0x007400001730783b */ /* 0x000e680000000200 */
[----:B------:R-:W2:Y:S04]  /*27d0*/  LDSM.16.M88.4 R196, [R23+0x4400] ;  /* 0x0044000017c4783b */ /* 0x000ea80000000200 */
[----:B------:R-:W3:Y:S04]  /*27e0*/  LDSM.16.M88.4 R36, [R23+0x4800] ;  /* 0x004800001724783b */ /* 0x000ee80000000200 */
[----:B------:R-:W4:Y:S04]  /*27f0*/  LDSM.16.M88.4 R188, [R23+0x4c00] ;  /* 0x004c000017bc783b */ /* 0x000f280000000200 */
[----:B------:R-:W5:Y:S04]  /*2800*/  LDSM.16.M88.4 R184, [R23+0x5000] ;  /* 0x0050000017b8783b */ /* 0x000f680000000200 */
[----:B------:R-:W2:Y:S04]  /*2810*/  LDSM.16.M88.4 R180, [R23+0x5400] ;  /* 0x0054000017b4783b */ /* 0x000ea80000000200 */
[----:B------:R-:W2:Y:S04]  /*2820*/  LDSM.16.M88.4 R132, [R23+0x5800] ;  /* 0x005800001784783b */ /* 0x000ea80000000200 */
[----:B------:R-:W3:Y:S01]  /*2830*/  LDSM.16.M88.4 R172, [R23+0x5c00] ;  /* 0x005c000017ac783b */ /* 0x000ee20000000200 */
[C---:B0-----:R-:W-:Y:S03]  /*2840*/  HMMA.16816.F32 R44, R200.reuse, R8, RZ ;  /* 0x00000008c82c723c */ /* 0x041fe600000018ff */
[----:B------:R-:W0:Y:S04]  /*2850*/  LDSM.16.M88.4 R112, [R23+0x6000] ;  /* 0x006000001770783b */ /* 0x000e280000000200 */
[----:B------:R-:W0:Y:S01]  /*2860*/  LDSM.16.M88.4 R108, [R23+0x6400] ;  /* 0x00640000176c783b */ /* 0x000e220000000200 */
[----:B-1----:R-:W-:Y:S03]  /*2870*/  HMMA.16816.F32 R88, R200, R48, RZ ;  /* 0x00000030c858723c */ /* 0x002fe600000018ff */
[----:B------:R-:W1:Y:S04]  /*2880*/  LDSM.16.M88.4 R116, [R23+0x6800] ;  /* 0x006800001774783b */ /* 0x000e680000000200 */
[----:B------:R-:W0:Y:S04]  /*2890*/  LDSM.16.M88.4 R12, [R23+0x6c00] ;  /* 0x006c0000170c783b */ /* 0x000e280000000200 */
[----:B------:R-:W0:Y:S04]  /*28a0*/  LDSM.16.M88.4 R68, [R23+0x7000] ;  /* 0x007000001744783b */ /* 0x000e280000000200 */
[----:B------:R-:W0:Y:S01]  /*28b0*/  LDSM.16.M88.4 R84, [R23+0x7800] ;  /* 0x007800001754783b */ /* 0x000e220000000200 */
[----:B------:R-:W-:Y:S03]  /*28c0*/  HMMA.16816.F32 R8, R4, R10, R44 ;  /* 0x0000000a0408723c */ /* 0x000fe6000000182c */
[----:B------:R-:W0:Y:S04]  /*28d0*/  LDSM.16.M88.4 R28, [R23+0x7c00] ;  /* 0x007c0000171c783b */ /* 0x000e280000000200 */
[----:B------:R-:W-:Y:S04]  /*28e0*/  LDSM.16.MT88.4 R44, [R19+0x2000] ;  /* 0x00200000132c783b */ /* 0x000fe80000004200 */
[----:B------:R-:W0:Y:S01]  /*28f0*/  LDSM.16.M88.4 R124, [R3+0x4000] ;  /* 0x00400000037c783b */ /* 0x000e220000000200 */
[C---:B--2---:R-:W-:Y:S03]  /*2900*/  HMMA.16816.F32 R40, R200.reuse, R196, RZ ;  /* 0x000000c4c828723c */ /* 0x044fe600000018ff */
[----:B------:R-:W-:Y:S04]  /*2910*/  LDSM.16.M88.4 R128, [R3+0x4400] ;  /* 0x004400000380783b */ /* 0x000fe80000000200 */
[----:B------:R-:W-:Y:S01]  /*2920*/  LDSM.16.M88.4 R176, [R3+0x5800] ;  /* 0x0058000003b0783b */ /* 0x000fe20000000200 */
[C---:B---3--:R-:W-:Y:S08]  /*2930*/  HMMA.16816.F32 R192, R200.reuse, R36, RZ ;  /* 0x00000024c8c0723c */ /* 0x048ff000000018ff */
[----:B----4-:R-:W-:Y:S08]  /*2940*/  HMMA.16816.F32 R32, R200, R188, RZ ;  /* 0x000000bcc820723c */ /* 0x010ff000000018ff */
[C---:B------:R-:W-:Y:S01]  /*2950*/  HMMA.16816.F32 R88, R4.reuse, R50, R88 ;  /* 0x000000320458723c */ /* 0x040fe20000001858 */
[----:B------:R-:W2:Y:S07]  /*2960*/  LDSM.16.MT88.4 R48, [R19+0x3000] ;  /* 0x003000001330783b */ /* 0x000eae0000004200 */
[C---:B------:R-:W-:Y:S08]  /*2970*/  HMMA.16816.F32 R196, R4.reuse, R198, R40 ;  /* 0x000000c604c4723c */ /* 0x040ff00000001828 */
[C---:B------:R-:W-:Y:S08]  /*2980*/  HMMA.16816.F32 R192, R4.reuse, R38, R192 ;  /* 0x0000002604c0723c */ /* 0x040ff000000018c0 */
[----:B------:R-:W-:Y:S08]  /*2990*/  HMMA.16816.F32 R188, R4, R190, R32 ;  /* 0x000000be04bc723c */ /* 0x000ff00000001820 */
[C---:B-----5:R-:W-:Y:S08]  /*29a0*/  HMMA.16816.F32 R168, R200.reuse, R184, RZ ;  /* 0x000000b8c8a8723c */ /* 0x060ff000000018ff */
[C---:B------:R-:W-:Y:S08]  /*29b0*/  HMMA.16816.F32 R136, R200.reuse, R180, RZ ;  /* 0x000000b4c888723c */ /* 0x040ff000000018ff */
[C---:B------:R-:W-:Y:S08]  /*29c0*/  HMMA.16816.F32 R32, R200.reuse, R132, RZ ;  /* 0x00000084c820723c */ /* 0x040ff000000018ff */
[C---:B------:R-:W-:Y:S08]  /*29d0*/  HMMA.16816.F32 R120, R200.reuse, R172, RZ ;  /* 0x000000acc878723c */ /* 0x040ff000000018ff */
[C---:B0-----:R-:W-:Y:S08]  /*29e0*/  HMMA.16816.F32 R40, R200.reuse, R112, RZ ;  /* 0x00000070c828723c */ /* 0x041ff000000018ff */
[C---:B------:R-:W-:Y:S08]  /*29f0*/  HMMA.16816.F32 R140, R200.reuse, R108, RZ ;  /* 0x0000006cc88c723c */ /* 0x040ff000000018ff */
[C---:B-1----:R-:W-:Y:S08]  /*2a00*/  HMMA.16816.F32 R100, R200.reuse, R116, RZ ;  /* 0x00000074c864723c */ /* 0x042ff000000018ff */
[C---:B------:R-:W-:Y:S08]  /*2a10*/  HMMA.16816.F32 R80, R200.reuse, R12, RZ ;  /* 0x0000000cc850723c */ /* 0x040ff000000018ff */
[C---:B------:R-:W-:Y:S08]  /*2a20*/  HMMA.16816.F32 R96, R200.reuse, R68, RZ ;  /* 0x00000044c860723c */ /* 0x040ff000000018ff */
[C---:B------:R-:W-:Y:S08]  /*2a30*/  HMMA.16816.F32 R36, R200.reuse, R84, RZ ;  /* 0x00000054c824723c */ /* 0x040ff000000018ff */
[----:B------:R-:W-:Y:S08]  /*2a40*/  HMMA.16816.F32 R200, R200, R28, RZ ;  /* 0x0000001cc8c8723c */ /* 0x000ff000000018ff */
[----:B------:R-:W-:Y:S08]  /*2a50*/  HMMA.16816.F32 R8, R44, R124, R8 ;  /* 0x0000007c2c08723c */ /* 0x000ff00000001808 */
[C---:B------:R-:W-:Y:S01]  /*2a60*/  HMMA.16816.F32 R184, R4.reuse, R186, R168 ;  /* 0x000000ba04b8723c */ /* 0x040fe200000018a8 */
[----:B------:R-:W-:Y:S07]  /*2a70*/  LDSM.16.M88.4 R168, [R3+0x6000] ;  /* 0x0060000003a8783b */ /* 0x000fee0000000200 */
[C---:B------:R-:W-:Y:S01]  /*2a80*/  HMMA.16816.F32 R180, R4.reuse, R182, R136 ;  /* 0x000000b604b4723c */ /* 0x040fe20000001888 */
[----:B------:R-:W-:Y:S07]  /*2a90*/  LDSM.16.M88.4 R136, [R3+0x4c00] ;  /* 0x004c00000388783b */ /* 0x000fee0000000200 */
[C---:B------:R-:W-:Y:S01]  /*2aa0*/  HMMA.16816.F32 R32, R4.reuse, R134, R32 ;  /* 0x000000860420723c */ /* 0x040fe20000001820 */
[----:B------:R-:W-:Y:S07]  /*2ab0*/  LDSM.16.M88.4 R132, [R3+0x5000] ;  /* 0x005000000384783b */ /* 0x000fee0000000200 */
[C---:B------:R-:W-:Y:S01]  /*2ac0*/  HMMA.16816.F32 R172, R4.reuse, R174, R120 ;  /* 0x000000ae04ac723c */ /* 0x040fe20000001878 */
[----:B------:R-:W0:Y:S07]  /*2ad0*/  LDSM.16.M88.4 R120, [R3+0x4800] ;  /* 0x004800000378783b */ /* 0x000e2e0000000200 */
[C---:B------:R-:W-:Y:S01]  /*2ae0*/  HMMA.16816.F32 R40, R4.reuse, R114, R40 ;  /* 0x000000720428723c */ /* 0x040fe20000001828 */
[----:B------:R-:W1:Y:S07]  /*2af0*/  LDSM.16.M88.4 R112, [R3+0x5400] ;  /* 0x005400000370783b */ /* 0x000e6e0000000200 */
[C---:B------:R-:W-:Y:S01]  /*2b00*/  HMMA.16816.F32 R140, R4.reuse, R110, R140 ;  /* 0x0000006e048c723c */ /* 0x040fe2000000188c */
[----:B------:R-:W-:Y:S07]  /*2b10*/  LDSM.16.M88.4 R108, [R3+0x6c00] ;  /* 0x006c0000036c783b */ /* 0x000fee0000000200 */
        /* <DEDUP_REMOVED lines=8> */
[----:B------:R-:W-:Y:S01]  /*2ba0*/  HMMA.16816.F32 R200, R4, R30, R200 ;  /* 0x0000001e04c8723c */ /* 0x000fe200000018c8 */
[----:B------:R-:W3:Y:S04]  /*2bb0*/  LDSM.16.M88.4 R28, [R3+0x5c00] ;  /* 0x005c0000031c783b */ /* 0x000ee80000000200 */
[----:B------:R-:W4:Y:S03]  /*2bc0*/  LDSM.16.M88.4 R4, [R3+0x6400] ;  /* 0x006400000304783b */ /* 0x000f260000000200 */
[----:B--2---:R-:W-:Y:S01]  /*2bd0*/  HMMA.16816.F32 R124, R48, R126, R8 ;  /* 0x0000007e307c723c */ /* 0x004fe20000001808 */
[----:B------:R2:W5:Y:S04]  /*2be0*/  LDSM.16.M88.4 R8, [R3+0x7c00] ;  /* 0x007c00000308783b */ /* 0x0005680000000200 */
[----:B------:R-:W2:Y:S03]  /*2bf0*/  S2R R144, SR_TID.X ;  /* 0x0000000000907919 */ /* 0x000ea60000002100 */
[C---:B------:R-:W-:Y:S08]  /*2c00*/  HMMA.16816.F32 R196, R44.reuse, R128, R196 ;  /* 0x000000802cc4723c */ /* 0x040ff000000018c4 */
[C---:B0-----:R-:W-:Y:S08]  /*2c10*/  HMMA.16816.F32 R192, R44.reuse, R120, R192 ;  /* 0x000000782cc0723c */ /* 0x041ff000000018c0 */
[----:B------:R-:W-:Y:S01]  /*2c20*/  HMMA.16816.F32 R188, R44, R136, R188 ;  /* 0x000000882cbc723c */ /* 0x000fe200000018bc */
[----:B--2---:R-:W-:-:S07]  /*2c30*/  LOP3.LUT R3, R144, 0x3, RZ, 0xc0, !PT ;  /* 0x0000000390037812 */ /* 0x004fce00078ec0ff */
[C---:B------:R-:W-:Y:S08]  /*2c40*/  HMMA.16816.F32 R184, R44.reuse, R132, R184 ;  /* 0x000000842cb8723c */ /* 0x040ff000000018b8 */
[C---:B-1----:R-:W-:Y:S08]  /*2c50*/  HMMA.16816.F32 R180, R44.reuse, R112, R180 ;  /* 0x000000702cb4723c */ /* 0x042ff000000018b4 */
[C---:B------:R-:W-:Y:S08]  /*2c60*/  HMMA.16816.F32 R32, R44.reuse, R176, R32 ;  /* 0x000000b02c20723c */ /* 0x040ff00000001820 */
[C---:B---3--:R-:W-:Y:S08]  /*2c70*/  HMMA.16816.F32 R172, R44.reuse, R28, R172 ;  /* 0x0000001c2cac723c */ /* 0x048ff000000018ac */
[C---:B------:R-:W-:Y:S08]  /*2c80*/  HMMA.16816.F32 R40, R44.reuse, R168, R40 ;  /* 0x000000a82c28723c */ /* 0x040ff00000001828 */
[C---:B----4-:R-:W-:Y:S08]  /*2c90*/  HMMA.16816.F32 R140, R44.reuse, R4, R140 ;  /* 0x000000042c8c723c */ /* 0x050ff0000000188c */
[C---:B------:R-:W-:Y:S08]  /*2ca0*/  HMMA.16816.F32 R116, R44.reuse, R100, R116 ;  /* 0x000000642c74723c */ /* 0x040ff00000001874 */
[C---:B------:R-:W-:Y:S08]  /*2cb0*/  HMMA.16816.F32 R12, R44.reuse, R108, R12 ;  /* 0x0000006c2c0c723c */ /* 0x040ff0000000180c */
[C---:B------:R-:W-:Y:S08]  /*2cc0*/  HMMA.16816.F32 R96, R44.reuse, R36, R96 ;  /* 0x000000242c60723c */ /* 0x040ff00000001860 */
[C---:B------:R-:W-:Y:S08]  /*2cd0*/  HMMA.16816.F32 R88, R44.reuse, R80, R88 ;  /* 0x000000502c58723c */ /* 0x040ff00000001858 */
[C---:B------:R-:W-:Y:S08]  /*2ce0*/  HMMA.16816.F32 R84, R44.reuse, R68, R84 ;  /* 0x000000442c54723c */ /* 0x040ff00000001854 */
[----:B-----5:R-:W-:Y:S07]  /*2cf0*/  HMMA.16816.F32 R44, R44, R8, R200 ;  /* 0x000000082c2c723c */ /* 0x020fee00000018c8 */
[----:B------:R-:W-:-:S04]  /*2d00*/  LEA R8, P0, R3, UR4, 0x1 ;  /* 0x0000000403087c11 */ /* 0x000fc8000f8008ff */
[----:B------:R-:W-:-:S04]  /*2d10*/  LOP3.LUT R3, R8, 0x70, RZ, 0xfc, !PT ;  /* 0x0000007008037812 */ /* 0x000fc800078efcff */
[CC--:B------:R-:W-:Y:S02]  /*2d20*/  ISETP.GT.U32.AND P3, PT, R3.reuse, R17.reuse, PT ;  /* 0x000000110300720c */ /* 0x0c0fe40003f64070 */
[-C--:B------:R-:W-:Y:S02]  /*2d30*/  ISETP.GT.U32.AND P5, PT, R3, R252.reuse, PT ;  /* 0x000000fc0300720c */ /* 0x080fe40003fa4070 */
[C---:B------:R-:W-:Y:S02]  /*2d40*/  LOP3.LUT R3, R8.reuse, 0x71, RZ, 0xfc, !PT ;  /* 0x0000007108037812 */ /* 0x040fe400078efcff */
[C---:B------:R-:W-:Y:S02]  /*2d50*/  LOP3.LUT R5, R8.reuse, 0x79, RZ, 0xfc, !PT ;  /* 0x0000007908057812 */ /* 0x040fe400078efcff */
[C---:B------:R-:W-:Y:S02]  /*2d60*/  ISETP.GT.U32.AND P6, PT, R3.reuse, R252, PT ;  /* 0x000000fc0300720c */ /* 0x040fe40003fc4070 */
[----:B------:R-:W-:Y:S01]  /*2d70*/  ISETP.GT.U32.AND P2, PT, R3, R17, PT ;  /* 0x000000110300720c */ /* 0x000fe20003f44070 */
[----:B------:R-:W-:Y:S01]  /*2d80*/  IMAD.X R3, RZ, RZ, UR5, P0 ;  /* 0x00000005ff037e24 */ /* 0x000fe200080e06ff */
[----:B------:R-:W-:-:S02]  /*2d90*/  LOP3.LUT R4, R8, 0x78, RZ, 0xfc, !PT ;  /* 0x0000007808047812 */ /* 0x000fc400078efcff */
[-C--:B------:R-:W-:Y:S02]  /*2da0*/  ISETP.GT.U32.AND P0, PT, R5, R252.reuse, PT ;  /* 0x000000fc0500720c */ /* 0x080fe40003f04070 */
[C---:B------:R-:W-:Y:S02]  /*2db0*/  ISETP.GT.U32.AND.EX P5, PT, R3.reuse, RZ, PT, P5 ;  /* 0x000000ff0300720c */ /* 0x040fe40003fa4150 */
[----:B------:R-:W-:Y:S02]  /*2dc0*/  ISETP.GT.U32.AND P4, PT, R4, R252, PT ;  /* 0x000000fc0400720c */ /* 0x000fe40003f84070 */
[C---:B------:R-:W-:Y:S02]  /*2dd0*/  ISETP.GT.U32.AND.EX P6, PT, R3.reuse, RZ, PT, P6 ;  /* 0x000000ff0300720c */ /* 0x040fe40003fc4160 */
[----:B------:R-:W-:Y:S02]  /*2de0*/  SEL R9, RZ, 0x1fffe, !P5 ;  /* 0x0001fffeff097807 */ /* 0x000fe40006800000 */
[----:B------:R-:W-:-:S02]  /*2df0*/  ISETP.GT.U32.AND.EX P0, PT, R3, RZ, PT, P0 ;  /* 0x000000ff0300720c */ /* 0x000fc40003f04100 */
[C---:B------:R-:W-:Y:S02]  /*2e00*/  ISETP.GT.U32.AND.EX P4, PT, R3.reuse, RZ, PT, P4 ;  /* 0x000000ff0300720c */ /* 0x040fe40003f84140 */
[----:B------:R-:W-:Y:S02]  /*2e10*/  SEL R22, RZ, 0x1, !P6 ;  /* 0x00000001ff167807 */ /* 0x000fe40007000000 */
[----:B------:R-:W-:Y:S02]  /*2e20*/  SEL R16, RZ, 0x1, !P0 ;  /* 0x00000001ff107807 */ /* 0x000fe40004000000 */
[----:B------:R-:W-:Y:S01]  /*2e30*/  SEL R20, RZ, 0x1fffe, !P4 ;  /* 0x0001fffeff147807 */ /* 0x000fe20006000000 */
[----:B------:R-:W-:Y:S01]  /*2e40*/  IMAD.IADD R9, R22, 0x1, R9 ;  /* 0x0000000116097824 */ /* 0x000fe200078e0209 */
[C---:B------:R-:W-:Y:S02]  /*2e50*/  ISETP.GT.U32.AND.EX P3, PT, R3.reuse, RZ, PT, P3 ;  /* 0x000000ff0300720c */ /* 0x040fe40003f64130 */
[----:B------:R-:W-:-:S02]  /*2e60*/  ISETP.GT.U32.AND.EX P2, PT, R3, RZ, PT, P2 ;  /* 0x000000ff0300720c */ /* 0x000fc40003f44120 */
[-C--:B------:R-:W-:Y:S02]  /*2e70*/  ISETP.GT.U32.AND P1, PT, R5, R17.reuse, PT ;  /* 0x000000110500720c */ /* 0x080fe40003f24070 */
[----:B------:R-:W-:Y:S01]  /*2e80*/  ISETP.GT.U32.AND P5, PT, R4, R17, PT ;  /* 0x000000110400720c */ /* 0x000fe20003fa4070 */
[----:B------:R-:W-:Y:S01]  /*2e90*/  IMAD.IADD R16, R16, 0x1, R20 ;  /* 0x0000000110107824 */ /* 0x000fe200078e0214 */
[----:B------:R-:W-:Y:S02]  /*2ea0*/  SEL R20, RZ, 0x7fff8, !P3 ;  /* 0x0007fff8ff147807 */ /* 0x000fe40005800000 */
[----:B------:R-:W-:Y:S02]  /*2eb0*/  LOP3.LUT R9, R9, 0x3, RZ, 0xc0, !PT ;  /* 0x0000000309097812 */ /* 0x000fe400078ec0ff */
[----:B------:R-:W-:Y:S02]  /*2ec0*/  SEL R22, RZ, 0x4, !P2 ;  /* 0x00000004ff167807 */ /* 0x000fe40005000000 */
[----:B------:R-:W-:-:S02]  /*2ed0*/  ISETP.GT.U32.AND.EX P1, PT, R3, RZ, PT, P1 ;  /* 0x000000ff0300720c */ /* 0x000fc40003f24110 */
[----:B------:R-:W-:Y:S01]  /*2ee0*/  ISETP.GT.U32.AND.EX P5, PT, R3, RZ, PT, P5 ;  /* 0x000000ff0300720c */ /* 0x000fe20003fa4150 */
[C---:B------:R-:W-:Y:S01]  /*2ef0*/  HMMA.16816.F32 R28, R48.reuse, R30, R172 ;  /* 0x0000001e301c723c */ /* 0x040fe200000018ac */
[----:B------:R-:W-:Y:S02]  /*2f00*/  IADD3 R9, R9, R20, R22 ;  /* 0x0000001409097210 */ /* 0x000fe40007ffe016 */
[----:B------:R-:W-:Y:S02]  /*2f10*/  SEL R20, RZ, 0x4, !P1 ;  /* 0x00000004ff147807 */ /* 0x000fe40004800000 */
[----:B------:R-:W-:Y:S02]  /*2f20*/  LOP3.LUT R16, R16, 0x3, RZ, 0xc0, !PT ;  /* 0x0000000310107812 */ /* 0x000fe400078ec0ff */
[----:B------:R-:W-:Y:S01]  /*2f30*/  SEL R22, RZ, 0x7fff8, !P5 ;  /* 0x0007fff8ff167807 */ /* 0x000fe20006800000 */
[----:B------:R-:W-:Y:S03]  /*2f40*/  HMMA.16816.F32 R128, R48, R130, R196 ;  /* 0x000000823080723c */ /* 0x000fe600000018c4 */
[----:B------:R-:W-:-:S02]  /*2f50*/  IADD3 R16, R16, R22, R20 ;  /* 0x0000001610107210 */ /* 0x000fc40007ffe014 */
[C---:B------:R-:W-:Y:S02]  /*2f60*/  LOP3.LUT R20, R8.reuse, 0x60, RZ, 0xfc, !PT ;  /* 0x0000006008147812 */ /* 0x040fe400078efcff */
[----:B------:R-:W-:Y:S02]  /*2f70*/  LOP3.LUT R22, R8, 0x61, RZ, 0xfc, !PT ;  /* 0x0000006108167812 */ /* 0x000fe400078efcff */
[C---:B------:R-:W-:Y:S02]  /*2f80*/  ISETP.GT.U32.AND P1, PT, R20.reuse, R17, PT ;  /* 0x000000111400720c */ /* 0x040fe40003f24070 */
[-C--:B------:R-:W-:Y:S02]  /*2f90*/  ISETP.GT.U32.AND P6, PT, R20, R252.reuse, PT ;  /* 0x000000fc1400720c */ /* 0x080fe40003fc4070 */
[----:B------:R-:W-:Y:S02]  /*2fa0*/  ISETP.GT.U32.AND P3, PT, R22, R252, PT ;  /* 0x000000fc1600720c */ /* 0x000fe40003f64070 */
[----:B------:R-:W-:-:S02]  /*2fb0*/  ISETP.GT.U32.AND.EX P1, PT, R3, RZ, PT, P1 ;  /* 0x000000ff0300720c */ /* 0x000fc40003f24110 */
[C---:B------:R-:W-:Y:S02]  /*2fc0*/  ISETP.GT.U32.AND.EX P6, PT, R3.reuse, RZ, PT, P6 ;  /* 0x000000ff0300720c */ /* 0x040fe40003fc4160 */
[----:B------:R-:W-:Y:S02]  /*2fd0*/  IADD3 R27, P4, R8, 0x38, RZ ;  /* 0x00000038081b7810 */ /* 0x000fe40007f9e0ff */
[----:B------:R-:W-:Y:S02]  /*2fe0*/  ISETP.GT.U32.AND P2, PT, R22, R17, PT ;  /* 0x000000111600720c */ /* 0x000fe40003f44070 */
[----:B------:R-:W-:Y:S02]  /*2ff0*/  ISETP.GT.U32.AND.EX P3, PT, R3, RZ, PT, P3 ;  /* 0x000000ff0300720c */ /* 0x000fe40003f64130 */
[----:B------:R-:W-:Y:S02]  /*3000*/  IADD3 R22, P5, R8, 0x8, RZ ;  /* 0x0000000808167810 */ /* 0x000fe40007fbe0ff */
[----:B------:R-:W-:-:S02]  /*3010*/  SEL R20, RZ, 0x7fff8, !P1 ;  /* 0x0007fff8ff147807 */ /* 0x000fc40004800000 */
[----:B------:R-:W-:Y:S02]  /*3020*/  SEL R36, RZ, 0x1fffe, !P6 ;  /* 0x0001fffeff247807 */ /* 0x000fe40007000000 */
[CC--:B------:R-:W-:Y:S02]  /*3030*/  ISETP.GT.U32.AND P1, PT, R27.reuse, R17.reuse, PT ;  /* 0x000000111b00720c */ /* 0x0c0fe40003f24070 */
[----:B------:R-:W-:Y:S01]  /*3040*/  ISETP.GT.U32.AND P6, PT, R27, R252, PT ;  /* 0x000000fc1b00720c */ /* 0x000fe20003fc4070 */
[--C-:B------:R-:W-:Y:S01]  /*3050*/  IMAD.X R27, RZ, RZ, R3.reuse, P4 ;  /* 0x000000ffff1b7224 */ /* 0x100fe200020e0603 */
[----:B------:R-:W-:Y:S01]  /*3060*/  SEL R37, RZ, 0x1, !P3 ;  /* 0x00000001ff257807 */ /* 0x000fe20005800000 */
[----:B------:R-:W-:Y:S01]  /*3070*/  HMMA.16816.F32 R108, R48, R110, R12 ;  /* 0x0000006e306c723c */ /* 0x000fe2000000180c */
[----:B------:R-:W-:Y:S01]  /*3080*/  ISETP.GT.U32.AND P3, PT, R22, R17, PT ;  /* 0x000000111600720c */ /* 0x000fe20003f64070 */
[----:B------:R-:W-:Y:S01]  /*3090*/  IMAD.X R68, RZ, RZ, R3, P5 ;  /* 0x000000ffff447224 */ /* 0x000fe200028e0603 */
[----:B------:R-:W-:Y:S01]  /*30a0*/  LOP3.LUT R22, R8, 0x69, RZ, 0xfc, !PT ;  /* 0x0000006908167812 */ /* 0x000fe200078efcff */
[----:B------:R-:W-:Y:S01]  /*30b0*/  FMUL R28, R28, c[0x0][0x188] ;  /* 0x000062001c1c7a20 */ /* 0x000fe20000400000 */
[----:B------:R-:W-:-:S02]  /*30c0*/  ISETP.GT.U32.AND.EX P6, PT, R27, RZ, PT, P6 ;  /* 0x000000ff1b00720c */ /* 0x000fc40003fc4160 */
[----:B------:R-:W-:Y:S01]  /*30d0*/  FMUL R15, R30, c[0x0][0x188] ;  /* 0x000062001e0f7a20 */ /* 0x000fe20000400000 */
[C---:B------:R-:W-:Y:S02]  /*30e0*/  ISETP.GT.U32.AND P4, PT, R22.reuse, R17, PT ;  /* 0x000000111600720c */ /* 0x040fe40003f84070 */
[----:B------:R-:W-:Y:S01]  /*30f0*/  ISETP.GT.U32.AND P5, PT, R22, R252, PT ;  /* 0x000000fc1600720c */ /* 0x000fe20003fa4070 */
[----:B------:R-:W-:Y:S01]  /*3100*/  FMUL R22, R128, c[0x0][0x188] ;  /* 0x0000620080167a20 */ /* 0x000fe20000400000 */
[----:B------:R-:W-:Y:S02]  /*3110*/  ISETP.GT.U32.AND.EX P1, PT, R27, RZ, PT, P1 ;  /* 0x000000ff1b00720c */ /* 0x000fe40003f24110 */
[----:B------:R-:W-:Y:S01]  /*3120*/  ISETP.GT.U32.AND.EX P2, PT, R3, RZ, PT, P2 ;  /* 0x000000ff0300720c */ /* 0x000fe20003f44120 */
[----:B------:R-:W-:Y:S01]  /*3130*/  HMMA.16816.F32 R120, R48, R122, R192 ;  /* 0x0000007a3078723c */ /* 0x000fe200000018c0 */
[----:B------:R-:W-:Y:S02]  /*3140*/  ISETP.GT.U32.AND.EX P3, PT, R68, RZ, PT, P3 ;  /* 0x000000ff4400720c */ /* 0x000fe40003f64130 */
[----:B------:R-:W-:-:S02]  /*3150*/  FSEL R15, R15, -INF , !P6 ;  /* 0xff8000000f0f7808 */ /* 0x000fc40007000000 */
[C---:B------:R-:W-:Y:S02]  /*3160*/  ISETP.GT.U32.AND P6, PT, R8.reuse, R252, PT ;  /* 0x000000fc0800720c */ /* 0x040fe40003fc4070 */
[----:B------:R-:W-:Y:S01]  /*3170*/  SEL R12, RZ, 0x4, !P2 ;  /* 0x00000004ff0c7807 */ /* 0x000fe20005000000 */
[----:B------:R-:W-:Y:S01]  /*3180*/  HMMA.16816.F32 R100, R48, R102, R116 ;  /* 0x000000663064723c */ /* 0x000fe20000001874 */
[----:B------:R-:W-:Y:S01]  /*3190*/  ISETP.GT.U32.AND P2, PT, R8, R17, PT ;  /* 0x000000110800720c */ /* 0x000fe20003f44070 */
[----:B------:R-:W-:Y:S01]  /*31a0*/  FMUL R126, R126, c[0x0][0x188] ;  /* 0x000062007e7e7a20 */ /* 0x000fe20000400000 */
[----:B------:R-:W-:-:S04]  /*31b0*/  FSEL R22, R22, -INF , !P3 ;  /* 0xff80000016167808 */ /* 0x000fc80005800000 */
[----:B------:R-:W-:Y:S02]  /*31c0*/  FSEL R117, R28, -INF , !P1 ;  /* 0xff8000001c757808 */ /* 0x000fe40004800000 */
[----:B------:R-:W-:Y:S01]  /*31d0*/  ISETP.GE.U32.AND P1, PT, R8, R17, PT ;  /* 0x000000110800720c */ /* 0x000fe20003f26070 */
[----:B------:R-:W-:Y:S01]  /*31e0*/  FMUL R124, R124, c[0x0][0x188] ;  /* 0x000062007c7c7a20 */ /* 0x000fe20000400000 */
[----:B------:R-:W-:Y:S01]  /*31f0*/  ISETP.GE.U32.AND P3, PT, R8, R252, PT ;  /* 0x000000fc0800720c */ /* 0x000fe20003f66070 */
[----:B------:R-:W-:Y:S01]  /*3200*/  FMUL R27, R130, c[0x0][0x188] ;  /* 0x00006200821b7a20 */ /* 0x000fe20000400000 */
[----:B------:R-:W-:Y:S01]  /*3210*/  ISETP.GT.U32.AND.EX P6, PT, R3, RZ, PT, P6 ;  /* 0x000000ff0300720c */ /* 0x000fe20003fc4160 */
[----:B------:R-:W-:Y:S01]  /*3220*/  FMUL R125, R125, c[0x0][0x188] ;  /* 0x000062007d7d7a20 */ /* 0x000fe20000400000 */
[----:B------:R-:W-:Y:S01]  /*3230*/  ISETP.GT.U32.AND.EX P2, PT, R3, RZ, PT, P2 ;  /* 0x000000ff0300720c */ /* 0x000fe20003f44120 */
[----:B------:R-:W-:Y:S01]  /*3240*/  FMUL R127, R127, c[0x0][0x188] ;  /* 0x000062007f7f7a20 */ /* 0x000fe20000400000 */
[----:B------:R-:W-:-:S02]  /*3250*/  ISETP.GE.U32.AND.EX P1, PT, R3, RZ, PT, P1 ;  /* 0x000000ff0300720c */ /* 0x000fc40003f26110 */
[----:B------:R-:W-:Y:S01]  /*3260*/  LOP3.LUT R13, R8, 0x68, RZ, 0xfc, !PT ;  /* 0x00000068080d7812 */ /* 0x000fe200078efcff */
[----:B------:R-:W-:Y:S01]  /*3270*/  HMMA.16816.F32 R40, R48, R170, R40 ;  /* 0x000000aa3028723c */ /* 0x000fe20000001828 */
[C---:B------:R-:W-:Y:S02]  /*3280*/  ISETP.GE.U32.AND.EX P3, PT, R3.reuse, RZ, PT, P3 ;  /* 0x000000ff0300720c */ /* 0x040fe40003f66130 */
[----:B------:R-:W-:Y:S02]  /*3290*/  FSEL R169, R126, -INF , !P6 ;  /* 0xff8000007ea97808 */ /* 0x000fe40007000000 */
[----:B------:R-:W-:Y:S02]  /*32a0*/  ISETP.GT.U32.AND.EX P4, PT, R3, RZ, PT, P4 ;  /* 0x000000ff0300720c */ /* 0x000fe40003f84140 */
[----:B------:R-:W-:Y:S02]  /*32b0*/  IADD3 R14, P6, R8, 0x9, RZ ;  /* 0x00000009080e7810 */ /* 0x000fe40007fde0ff */
[----:B------:R-:W-:-:S02]  /*32c0*/  FSEL R170, R124, -INF , !P2 ;  /* 0xff8000007caa7808 */ /* 0x000fc40005000000 */
[----:B------:R-:W-:Y:S02]  /*32d0*/  FSEL R27, R27, -INF , !P2 ;  /* 0xff8000001b1b7808 */ /* 0x000fe40005000000 */
[----:B------:R-:W-:Y:S02]  /*32e0*/  FSEL R171, R125, -INF , !P1 ;  /* 0xff8000007dab7808 */ /* 0x000fe40004800000 */
[----:B------:R-:W-:Y:S02]  /*32f0*/  ISETP.GT.U32.AND.EX P5, PT, R3, RZ, PT, P5 ;  /* 0x000000ff0300720c */ /* 0x000fe40003fa4150 */
[C---:B------:R-:W-:Y:S02]  /*3300*/  ISETP.GT.U32.AND P2, PT, R13.reuse, R17, PT ;  /* 0x000000110d00720c */ /* 0x040fe40003f44070 */
[----:B------:R-:W-:Y:S02]  /*3310*/  ISETP.GT.U32.AND P1, PT, R13, R252, PT ;  /* 0x000000fc0d00720c */ /* 0x000fe40003f24070 */
[----:B------:R-:W-:-:S02]  /*3320*/  FSEL R168, R127, -INF , !P3 ;  /* 0xff8000007fa87808 */ /* 0x000fc40005800000 */
[----:B------:R-:W-:Y:S02]  /*3330*/  SEL R13, RZ, 0x4, !P4 ;  /* 0x00000004ff0d7807 */ /* 0x000fe40006000000 */
[CC--:B------:R-:W-:Y:S02]  /*3340*/  ISETP.GT.U32.AND P3, PT, R14.reuse, R17.reuse, PT ;  /* 0x000000110e00720c */ /* 0x0c0fe40003f64070 */
[----:B------:R-:W-:Y:S02]  /*3350*/  ISETP.GT.U32.AND P4, PT, R14, R252, PT ;  /* 0x000000fc0e00720c */ /* 0x000fe40003f84070 */
[----:B------:R-:W-:Y:S01]  /*3360*/  SEL R14, RZ, 0x1, !P5 ;  /* 0x00000001ff0e7807 */ /* 0x000fe20006800000 */
[----:B------:R-:W-:Y:S01]  /*3370*/  HMMA.16816.F32 R136, R48, R138, R188 ;  /* 0x0000008a3088723c */ /* 0x000fe200000018bc */
[----:B------:R-:W-:Y:S01]  /*3380*/  IADD3 R28, P5, R8, 0x10, RZ ;  /* 0x00000010081c7810 */ /* 0x000fe20007fbe0ff */
[--C-:B------:R-:W-:Y:S02]  /*3390*/  IMAD.X R30, RZ, RZ, R3.reuse, P6 ;  /* 0x000000ffff1e7224 */ /* 0x100fe400030e0603 */
[----:B------:R-:W-:Y:S01]  /*33a0*/  FMUL R129, R129, c[0x0][0x188] ;  /* 0x0000620081817a20 */ /* 0x000fe20000400000 */
[----:B------:R-:W-:Y:S01]  /*33b0*/  ISETP.GT.U32.AND P6, PT, R28, R17, PT ;  /* 0x000000111c00720c */ /* 0x000fe20003fc4070 */
[----:B------:R-:W-:Y:S01]  /*33c0*/  IMAD.X R68, RZ, RZ, R3, P5 ;  /* 0x000000ffff447224 */ /* 0x000fe200028e0603 */
[----:B------:R-:W-:-:S02]  /*33d0*/  ISETP.GT.U32.AND.EX P3, PT, R30, RZ, PT, P3 ;  /* 0x000000ff1e00720c */ /* 0x000fc40003f64130 */
[----:B------:R-:W-:Y:S01]  /*33e0*/  ISETP.GT.U32.AND P5, PT, R28, R252, PT ;  /* 0x000000fc1c00720c */ /* 0x000fe20003fa4070 */
[----:B------:R-:W-:Y:S01]  /*33f0*/  FMUL R131, R131, c[0x0][0x188] ;  /* 0x0000620083837a20 */ /* 0x000fe20000400000 */
[----:B------:R-:W-:Y:S01]  /*3400*/  ISETP.GT.U32.AND.EX P4, PT, R30, RZ, PT, P4 ;  /* 0x000000ff1e00720c */ /* 0x000fe20003f84140 */
[----:B------:R-:W-:Y:S01]  /*3410*/  FMUL R120, R120, c[0x0][0x188] ;  /* 0x0000620078787a20 */ /* 0x000fe20000400000 */
[----:B------:R-:W-:Y:S01]  /*3420*/  ISETP.GT.U32.AND.EX P6, PT, R68, RZ, PT, P6 ;  /* 0x000000ff4400720c */ /* 0x000fe20003fc4160 */
[----:B------:R-:W-:Y:S01]  /*3430*/  FMUL R128, R122, c[0x0][0x188] ;  /* 0x000062007a807a20 */ /* 0x000fe20000400000 */
[----:B------:R-:W-:Y:S02]  /*3440*/  FSEL R172, R129, -INF , !P3 ;  /* 0xff80000081ac7808 */ /* 0x000fe40005800000 */
[----:B------:R-:W-:Y:S02]  /*3450*/  ISETP.GT.U32.AND.EX P5, PT, R68, RZ, PT, P5 ;  /* 0x000000ff4400720c */ /* 0x000fe40003fa4150 */
[----:B------:R-:W-:-:S02]  /*3460*/  IADD3 R28, P3, R8, 0x11, RZ ;  /* 0x00000011081c7810 */ /* 0x000fc40007f7e0ff */
[----:B------:R-:W-:Y:S02]  /*3470*/  FSEL R147, R131, -INF , !P4 ;  /* 0xff80000083937808 */ /* 0x000fe40006000000 */
[----:B------:R-:W-:Y:S02]  /*3480*/  FSEL R122, R120, -INF , !P6 ;  /* 0xff800000787a7808 */ /* 0x000fe40007000000 */
[C---:B------:R-:W-:Y:S02]  /*3490*/  ISETP.GT.U32.AND P4, PT, R28.reuse, R17, PT ;  /* 0x000000111c00720c */ /* 0x040fe40003f84070 */
[----:B------:R-:W-:Y:S02]  /*34a0*/  ISETP.GT.U32.AND P6, PT, R28, R252, PT ;  /* 0x000000fc1c00720c */ /* 0x000fe40003fc4070 */
[----:B------:R-:W-:Y:S01]  /*34b0*/  FSEL R128, R128, -INF , !P5 ;  /* 0xff80000080807808 */ /* 0x000fe20006800000 */
[----:B------:R-:W-:Y:S01]  /*34c0*/  HMMA.16816.F32 R132, R48, R134, R184 ;  /* 0x000000863084723c */ /* 0x000fe200000018b8 */
[----:B------:R-:W-:Y:S01]  /*34d0*/  IADD3 R28, P5, R8, 0x18, RZ ;  /* 0x00000018081c7810 */ /* 0x000fe20007fbe0ff */
[----:B------:R-:W-:-:S02]  /*34e0*/  IMAD.X R30, RZ, RZ, R3, P3 ;  /* 0x000000ffff1e7224 */ /* 0x000fc400018e0603 */
[----:B------:R-:W-:Y:S01]  /*34f0*/  FMUL R121, R121, c[0x0][0x188] ;  /* 0x0000620079797a20 */ /* 0x000fe20000400000 */
[----:B------:R-:W-:Y:S01]  /*3500*/  ISETP.GT.U32.AND P3, PT, R28, R17, PT ;  /* 0x000000111c00720c */ /* 0x000fe20003f64070 */
[----:B------:R-:W-:Y:S01]  /*3510*/  IMAD.X R68, RZ, RZ, R3, P5 ;  /* 0x000000ffff447224 */ /* 0x000fe200028e0603 */
[----:B------:R-:W-:Y:S01]  /*3520*/  ISETP.GT.U32.AND.EX P4, PT, R30, RZ, PT, P4 ;  /* 0x000000ff1e00720c */ /* 0x000fe20003f84140 */
[----:B------:R-:W-:Y:S01]  /*3530*/  FMUL R123, R123, c[0x0][0x188] ;  /* 0x000062007b7b7a20 */ /* 0x000fe20000400000 */
[----:B------:R-:W-:Y:S01]  /*3540*/  ISETP.GT.U32.AND P5, PT, R28, R252, PT ;  /* 0x000000fc1c00720c */ /* 0x000fe20003fa4070 */
[----:B------:R-:W-:Y:S01]  /*3550*/  FMUL R136, R136, c[0x0][0x188] ;  /* 0x0000620088887a20 */ /* 0x000fe20000400000 */
[----:B------:R-:W-:Y:S01]  /*3560*/  ISETP.GT.U32.AND.EX P6, PT, R30, RZ, PT, P6 ;  /* 0x000000ff1e00720c */ /* 0x000fe20003fc4160 */
[----:B------:R-:W-:Y:S01]  /*3570*/  FMUL R125, R138, c[0x0][0x188] ;  /* 0x000062008a7d7a20 */ /* 0x000fe20000400000 */
[----:B------:R-:W-:Y:S02]  /*3580*/  ISETP.GT.U32.AND.EX P3, PT, R68, RZ, PT, P3 ;  /* 0x000000ff4400720c */ /* 0x000fe40003f64130 */
[----:B------:R-:W-:-:S02]  /*3590*/  FSEL R129, R121, -INF , !P4 ;  /* 0xff80000079817808 */ /* 0x000fc40006000000 */
[----:B------:R-:W-:Y:S02]  /*35a0*/  ISETP.GT.U32.AND.EX P5, PT, R68, RZ, PT, P5 ;  /* 0x000000ff4400720c */ /* 0x000fe40003fa4150 */
[----:B------:R-:W-:Y:S02]  /*35b0*/  IADD3 R28, P4, R8, 0x19, RZ ;  /* 0x00000019081c7810 */ /* 0x000fe40007f9e0ff */
[----:B------:R-:W-:Y:S02]  /*35c0*/  FSEL R126, R123, -INF , !P6 ;  /* 0xff8000007b7e7808 */ /* 0x000fe40007000000 */
[----:B------:R-:W-:Y:S02]  /*35d0*/  FSEL R123, R136, -INF , !P3 ;  /* 0xff800000887b7808 */ /* 0x000fe40005800000 */
[C---:B------:R-:W-:Y:S02]  /*35e0*/  ISETP.GT.U32.AND P6, PT, R28.reuse, R17, PT ;  /* 0x000000111c00720c */ /* 0x040fe40003fc4070 */
[----:B------:R-:W-:-:S02]  /*35f0*/  ISETP.GT.U32.AND P3, PT, R28, R252, PT ;  /* 0x000000fc1c00720c */ /* 0x000fc40003f64070 */
[----:B------:R-:W-:Y:S01]  /*3600*/  FSEL R125, R125, -INF , !P5 ;  /* 0xff8000007d7d7808 */ /* 0x000fe20006800000 */
[----:B------:R-:W-:Y:S01]  /*3610*/  HMMA.16816.F32 R112, R48, R114, R180 ;  /* 0x000000723070723c */ /* 0x000fe200000018b4 */
[----:B------:R-:W-:Y:S01]  /*3620*/  IADD3 R28, P5, R8, 0x20, RZ ;  /* 0x00000020081c7810 */ /* 0x000fe20007fbe0ff */
[--C-:B------:R-:W-:Y:S02]  /*3630*/  IMAD.X R30, RZ, RZ, R3.reuse, P4 ;  /* 0x000000ffff1e7224 */ /* 0x100fe400020e0603 */
[----:B------:R-:W-:Y:S01]  /*3640*/  FMUL R127, R137, c[0x0][0x188] ;  /* 0x00006200897f7a20 */ /* 0x000fe20000400000 */
[----:B------:R-:W-:Y:S01]  /*3650*/  ISETP.GT.U32.AND P4, PT, R28, R17, PT ;  /* 0x000000111c00720c */ /* 0x000fe20003f84070 */
[----:B------:R-:W-:Y:S01]  /*3660*/  IMAD.X R68, RZ, RZ, R3, P5 ;  /* 0x000000ffff447224 */ /* 0x000fe200028e0603 */
[----:B------:R-:W-:Y:S02]  /*3670*/  ISETP.GT.U32.AND.EX P6, PT, R30, RZ, PT, P6 ;  /* 0x000000ff1e00720c */ /* 0x000fe40003fc4160 */
[----:B------:R-:W-:Y:S01]  /*3680*/  ISETP.GT.U32.AND P5, PT, R28, R252, PT ;  /* 0x000000fc1c00720c */ /* 0x000fe20003fa4070 */
[----:B------:R-:W-:Y:S01]  /*3690*/  FMUL R124, R139, c[0x0][0x188] ;  /* 0x000062008b7c7a20 */ /* 0x000fe20000400000 */
[----:B------:R-:W-:Y:S01]  /*36a0*/  ISETP.GT.U32.AND.EX P3, PT, R30, RZ, PT, P3 ;  /* 0x000000ff1e00720c */ /* 0x000fe20003f64130 */
[----:B------:R-:W-:Y:S01]  /*36b0*/  FMUL R132, R132, c[0x0][0x188] ;  /* 0x0000620084847a20 */ /* 0x000fe20000400000 */
[----:B------:R-:W-:Y:S01]  /*36c0*/  ISETP.GT.U32.AND.EX P4, PT, R68, RZ, PT, P4 ;  /* 0x000000ff4400720c */ /* 0x000fe20003f84140 */
[----:B------:R-:W-:Y:S01]  /*36d0*/  FMUL R134, R134, c[0x0][0x188] ;  /* 0x0000620086867a20 */ /* 0x000fe20000400000 */
[----:B------:R-:W-:-:S02]  /*36e0*/  FSEL R127, R127, -INF , !P6 ;  /* 0xff8000007f7f7808 */ /* 0x000fc40007000000 */
[----:B------:R-:W-:Y:S02]  /*36f0*/  ISETP.GT.U32.AND.EX P5, PT, R68, RZ, PT, P5 ;  /* 0x000000ff4400720c */ /* 0x000fe40003fa4150 */
[----:B------:R-:W-:Y:S01]  /*3700*/  IADD3 R28, P6, R8, 0x21, RZ ;  /* 0x00000021081c7810 */ /* 0x000fe20007fde0ff */
[----:B------:R-:W-:Y:S01]  /*3710*/  HMMA.16816.F32 R4, R48, R6, R140 ;  /* 0x000000063004723c */ /* 0x000fe2000000188c */
[----:B------:R-:W-:Y:S02]  /*3720*/  FSEL R124, R124, -INF , !P3 ;  /* 0xff8000007c7c7808 */ /* 0x000fe40005800000 */
[----:B------:R-:W-:Y:S02]  /*3730*/  ISETP.GT.U32.AND P3, PT, R28, R17, PT ;  /* 0x000000111c00720c */ /* 0x000fe40003f64070 */
[----:B------:R-:W-:Y:S02]  /*3740*/  FSEL R136, R134, -INF , !P5 ;  /* 0xff80000086887808 */ /* 0x000fe40006800000 */
[----:B------:R-:W-:-:S02]  /*3750*/  FSEL R141, R132, -INF , !P4 ;  /* 0xff800000848d7808 */ /* 0x000fc40006000000 */
[-C--:B------:R-:W-:Y:S01]  /*3760*/  ISETP.GT.U32.AND P4, PT, R28, R252.reuse, PT ;  /* 0x000000fc1c00720c */ /* 0x080fe20003f84070 */
        /* <DEDUP_REMOVED lines=15> */
[----:B------:R-:W-:Y:S02]  /*3860*/  IADD3 R28, P3, R8, 0x29, RZ ;  /* 0x00000029081c7810 */ /* 0x000fe40007f7e0ff */
[----:B------:R-:W-:Y:S02]  /*3870*/  FSEL R138, R135, -INF , !P4 ;  /* 0xff800000878a7808 */ /* 0x000fe40006000000 */
[----:B------:R-:W-:Y:S01]  /*3880*/  FSEL R131, R112, -INF , !P6 ;  /* 0xff80000070837808 */ /* 0x000fe20007000000 */
[----:B------:R-:W-:Y:S01]  /*3890*/  IMAD.X R30, RZ, RZ, R3, P3 ;  /* 0x000000ffff1e7224 */ /* 0x000fe200018e0603 */
[C---:B------:R-:W-:Y:S02]  /*38a0*/  ISETP.GT.U32.AND P4, PT, R28.reuse, R17, PT ;  /* 0x000000111c00720c */ /* 0x040fe40003f84070 */
[----:B------:R-:W-:-:S02]  /*38b0*/  ISETP.GT.U32.AND P6, PT, R28, R252, PT ;  /* 0x000000fc1c00720c */ /* 0x000fc40003fc4070 */
[----:B------:R-:W-:Y:S02]  /*38c0*/  FSEL R140, R114, -INF , !P5 ;  /* 0xff800000728c7808 */ /* 0x000fe40006800000 */
[----:B------:R-:W-:Y:S01]  /*38d0*/  IADD3 R28, P5, R8, 0x30, RZ ;  /* 0x00000030081c7810 */ /* 0x000fe20007fbe0ff */
[----:B------:R-:W-:Y:S01]  /*38e0*/  FMUL R113, R113, c[0x0][0x188] ;  /* 0x0000620071717a20 */ /* 0x000fe20000400000 */
[----:B------:R-:W-:Y:S02]  /*38f0*/  ISETP.GT.U32.AND.EX P4, PT, R30, RZ, PT, P4 ;  /* 0x000000ff1e00720c */ /* 0x000fe40003f84140 */
[C---:B------:R-:W-:Y:S01]  /*3900*/  ISETP.GT.U32.AND P3, PT, R28.reuse, R17, PT ;  /* 0x000000111c00720c */ /* 0x040fe20003f64070 */
[----:B------:R-:W-:Y:S01]  /*3910*/  IMAD.X R68, RZ, RZ, R3, P5 ;  /* 0x000000ffff447224 */ /* 0x000fe200028e0603 */
[----:B------:R-:W-:Y:S01]  /*3920*/  ISETP.GT.U32.AND P5, PT, R28, R252, PT ;  /* 0x000000fc1c00720c */ /* 0x000fe20003fa4070 */
[----:B------:R-:W-:Y:S01]  /*3930*/  FMUL R115, R115, c[0x0][0x188] ;  /* 0x0000620073737a20 */ /* 0x000fe20000400000 */
[----:B------:R-:W-:Y:S01]  /*3940*/  FSEL R132, R113, -INF , !P4 ;  /* 0xff80000071847808 */ /* 0x000fe20006000000 */
[----:B------:R-:W-:Y:S01]  /*3950*/  FMUL R32, R32, c[0x0][0x188] ;  /* 0x0000620020207a20 */ /* 0x000fe20000400000 */
[----:B------:R-:W-:Y:S01]  /*3960*/  ISETP.GT.U32.AND.EX P6, PT, R30, RZ, PT, P6 ;  /* 0x000000ff1e00720c */ /* 0x000fe20003fc4160 */
[----:B------:R-:W-:Y:S01]  /*3970*/  FMUL R34, R34, c[0x0][0x188] ;  /* 0x0000620022227a20 */ /* 0x000fe20000400000 */
[----:B------:R-:W-:-:S02]  /*3980*/  ISETP.GT.U32.AND.EX P3, PT, R68, RZ, PT, P3 ;  /* 0x000000ff4400720c */ /* 0x000fc40003f64130 */
[----:B------:R-:W-:Y:S02]  /*3990*/  IADD3 R28, P4, R8, 0x31, RZ ;  /* 0x00000031081c7810 */ /* 0x000fe40007f9e0ff */
[----:B------:R-:W-:Y:S02]  /*39a0*/  ISETP.GT.U32.AND.EX P5, PT, R68, RZ, PT, P5 ;  /* 0x000000ff4400720c */ /* 0x000fe40003fa4150 */
[----:B------:R-:W-:Y:S02]  /*39b0*/  FSEL R139, R115, -INF , !P6 ;  /* 0xff800000738b7808 */ /* 0x000fe40007000000 */
[----:B------:R-:W-:Y:S01]  /*39c0*/  FSEL R121, R32, -INF , !P3 ;  /* 0xff80000020797808 */ /* 0x000fe20005800000 */
[----:B------:R-:W-:Y:S01]  /*39d0*/  IMAD.X R32, RZ, RZ, R3, P4 ;  /* 0x000000ffff207224 */ /* 0x000fe200020e0603 */
[C---:B------:R-:W-:Y:S02]  /*39e0*/  ISETP.GT.U32.AND P6, PT, R28.reuse, R17, PT ;  /* 0x000000111c00720c */ /* 0x040fe40003fc4070 */
[----:B------:R-:W-:-:S02]  /*39f0*/  ISETP.GT.U32.AND P3, PT, R28, R252, PT ;  /* 0x000000fc1c00720c */ /* 0x000fc40003f64070 */
[----:B------:R-:W-:Y:S02]  /*3a00*/  ISETP.GT.U32.AND.EX P1, PT, R3, RZ, PT, P1 ;  /* 0x000000ff0300720c */ /* 0x000fe40003f24110 */
[----:B------:R-:W-:Y:S02]  /*3a10*/  FSEL R119, R34, -INF , !P5 ;  /* 0xff80000022777808 */ /* 0x000fe40006800000 */
[----:B------:R-:W-:Y:S01]  /*3a20*/  IADD3 R28, P5, R8, 0x39, RZ ;  /* 0x00000039081c7810 */ /* 0x000fe20007fbe0ff */
[----:B------:R-:W-:Y:S01]  /*3a30*/  FMUL R33, R33, c[0x0][0x188] ;  /* 0x0000620021217a20 */ /* 0x000fe20000400000 */
[----:B------:R-:W-:Y:S01]  /*3a40*/  SEL R30, RZ, 0x1fffe, !P1 ;  /* 0x0001fffeff1e7807 */ /* 0x000fe20004800000 */
[----:B------:R-:W-:Y:S01]  /*3a50*/  FMUL R35, R35, c[0x0][0x188] ;  /* 0x0000620023237a20 */ /* 0x000fe20000400000 */
[C---:B------:R-:W-:Y:S02]  /*3a60*/  ISETP.GT.U32.AND P1, PT, R28.reuse, R17, PT ;  /* 0x000000111c00720c */ /* 0x040fe40003f24070 */
[----:B------:R-:W-:-:S02]  /*3a70*/  ISETP.GT.U32.AND P4, PT, R28, R252, PT ;  /* 0x000000fc1c00720c */ /* 0x000fc40003f84070 */
[C---:B------:R-:W-:Y:S02]  /*3a80*/  ISETP.GT.U32.AND.EX P6, PT, R32.reuse, RZ, PT, P6 ;  /* 0x000000ff2000720c */ /* 0x040fe40003fc4160 */
[----:B------:R-:W-:Y:S02]  /*3a90*/  ISETP.GT.U32.AND.EX P3, PT, R32, RZ, PT, P3 ;  /* 0x000000ff2000720c */ /* 0x000fe40003f64130 */
[----:B------:R-:W-:Y:S02]  /*3aa0*/  LOP3.LUT R28, R8, 0x59, RZ, 0xfc, !PT ;  /* 0x00000059081c7812 */ /* 0x000fe400078efcff */
[----:B------:R-:W-:Y:S02]  /*3ab0*/  FSEL R120, R33, -INF , !P6 ;  /* 0xff80000021787808 */ /* 0x000fe40007000000 */
[----:B------:R-:W-:Y:S02]  /*3ac0*/  FSEL R118, R35, -INF , !P3 ;  /* 0xff80000023767808 */ /* 0x000fe40005800000 */
[----:B------:R-:W-:-:S02]  /*3ad0*/  ISETP.GT.U32.AND P6, PT, R28, R252, PT ;  /* 0x000000fc1c00720c */ /* 0x000fc40003fc4070 */
[-C--:B------:R-:W-:Y:S02]  /*3ae0*/  ISETP.GT.U32.AND P3, PT, R28, R17.reuse, PT ;  /* 0x000000111c00720c */ /* 0x080fe40003f64070 */
[----:B------:R-:W-:Y:S01]  /*3af0*/  ISETP.GT.U32.AND.EX P2, PT, R3, RZ, PT, P2 ;  /* 0x000000ff0300720c */ /* 0x000fe20003f44120 */
[----:B------:R-:W-:Y:S01]  /*3b00*/  IMAD.X R33, RZ, RZ, R3, P5 ;  /* 0x000000ffff217224 */ /* 0x000fe200028e0603 */
[----:B------:R-:W-:Y:S02]  /*3b10*/  LOP3.LUT R28, R8, 0x58, RZ, 0xfc, !PT ;  /* 0x00000058081c7812 */ /* 0x000fe400078efcff */
[----:B------:R-:W-:Y:S01]  /*3b20*/  SEL R32, RZ, 0x7fff8, !P2 ;  /* 0x0007fff8ff207807 */ /* 0x000fe20005000000 */
[----:B------:R-:W-:Y:S01]  /*3b30*/  FMUL R116, R29, c[0x0][0x188] ;  /* 0x000062001d747a20 */ /* 0x000fe20000400000 */
[C---:B------:R-:W-:Y:S02]  /*3b40*/  ISETP.GT.U32.AND P2, PT, R28.reuse, R252, PT ;  /* 0x000000fc1c00720c */ /* 0x040fe40003f44070 */
[----:B------:R-:W-:Y:S01]  /*3b50*/  ISETP.GT.U32.AND P5, PT, R28, R17, PT ;  /* 0x000000111c00720c */ /* 0x000fe20003fa4070 */
[----:B------:R-:W-:Y:S01]  /*3b60*/  FMUL R28, R31, c[0x0][0x188] ;  /* 0x000062001f1c7a20 */ /* 0x000fe20000400000 */
[----:B------:R-:W-:-:S02]  /*3b70*/  ISETP.GT.U32.AND.EX P1, PT, R33, RZ, PT, P1 ;  /* 0x000000ff2100720c */ /* 0x000fc40003f24110 */
[----:B------:R-:W-:Y:S02]  /*3b80*/  ISETP.GT.U32.AND.EX P4, PT, R33, RZ, PT, P4 ;  /* 0x000000ff2100720c */ /* 0x000fe40003f84140 */
[----:B------:R-:W-:Y:S01]  /*3b90*/  LOP3.LUT R29, R8, 0x51, RZ, 0xfc, !PT ;  /* 0x00000051081d7812 */ /* 0x000fe200078efcff */
[----:B------:R-:W-:Y:S01]  /*3ba0*/  FMUL R109, R109, c[0x0][0x188] ;  /* 0x000062006d6d7a20 */ /* 0x000fe20000400000 */
[----:B------:R-:W-:Y:S01]  /*3bb0*/  FSEL R116, R116, -INF , !P1 ;  /* 0xff80000074747808 */ /* 0x000fe20004800000 */
[----:B------:R-:W-:Y:S01]  /*3bc0*/  FMUL R34, R111, c[0x0][0x188] ;  /* 0x000062006f227a20 */ /* 0x000fe20000400000 */
[----:B------:R-:W-:Y:S02]  /*3bd0*/  FSEL R28, R28, -INF , !P4 ;  /* 0xff8000001c1c7808 */ /* 0x000fe40006000000 */
[C---:B------:R-:W-:Y:S02]  /*3be0*/  ISETP.GT.U32.AND P1, PT, R29.reuse, R252, PT ;  /* 0x000000fc1d00720c */ /* 0x040fe40003f24070 */
[----:B------:R-:W-:-:S02]  /*3bf0*/  ISETP.GT.U32.AND P4, PT, R29, R17, PT ;  /* 0x000000111d00720c */ /* 0x000fc40003f84070 */
[C---:B------:R-:W-:Y:S02]  /*3c00*/  ISETP.GT.U32.AND.EX P6, PT, R3.reuse, RZ, PT, P6 ;  /* 0x000000ff0300720c */ /* 0x040fe40003fc4160 */
[----:B------:R-:W-:Y:S02]  /*3c10*/  ISETP.GT.U32.AND.EX P3, PT, R3, RZ, PT, P3 ;  /* 0x000000ff0300720c */ /* 0x000fe40003f64130 */
[----:B------:R-:W-:Y:S01]  /*3c20*/  LOP3.LUT R29, R8, 0x50, RZ, 0xfc, !PT ;  /* 0x00000050081d7812 */ /* 0x000fe200078efcff */
[----:B------:R-:W-:Y:S01]  /*3c30*/  FMUL R108, R108, c[0x0][0x188] ;  /* 0x000062006c6c7a20 */ /* 0x000fe20000400000 */
[----:B------:R-:W-:Y:S01]  /*3c40*/  FSEL R133, R109, -INF , !P3 ;  /* 0xff8000006d857808 */ /* 0x000fe20005800000 */
[----:B------:R-:W-:Y:S01]  /*3c50*/  FMUL R110, R110, c[0x0][0x188] ;  /* 0x000062006e6e7a20 */ /* 0x000fe20000400000 */
[----:B------:R-:W-:Y:S01]  /*3c60*/  FSEL R34, R34, -INF , !P6 ;  /* 0xff80000022227808 */ /* 0x000fe20007000000 */
[----:B------:R-:W-:Y:S01]  /*3c70*/  IMAD.IADD R14, R14, 0x1, R30 ;  /* 0x000000010e0e7824 */ /* 0x000fe200078e021e */
[----:B------:R-:W-:-:S02]  /*3c80*/  ISETP.GT.U32.AND P3, PT, R29, R252, PT ;  /* 0x000000fc1d00720c */ /* 0x000fc40003f64070 */
[----:B------:R-:W-:Y:S02]  /*3c90*/  ISETP.GT.U32.AND P6, PT, R29, R17, PT ;  /* 0x000000111d00720c */ /* 0x000fe40003fc4070 */
[C---:B------:R-:W-:Y:S02]  /*3ca0*/  ISETP.GT.U32.AND.EX P2, PT, R3.reuse, RZ, PT, P2 ;  /* 0x000000ff0300720c */ /* 0x040fe40003f44120 */
[----:B------:R-:W-:Y:S02]  /*3cb0*/  ISETP.GT.U32.AND.EX P5, PT, R3, RZ, PT, P5 ;  /* 0x000000ff0300720c */ /* 0x000fe40003fa4150 */
[----:B------:R-:W-:Y:S01]  /*3cc0*/  LOP3.LUT R29, R8, 0x49, RZ, 0xfc, !PT ;  /* 0x00000049081d7812 */ /* 0x000fe200078efcff */
[----:B------:R-:W-:Y:S01]  /*3cd0*/  FMUL R101, R101, c[0x0][0x188] ;  /* 0x0000620065657a20 */ /* 0x000fe20000400000 */
[----:B------:R-:W-:Y:S01]  /*3ce0*/  FSEL R134, R108, -INF , !P5 ;  /* 0xff8000006c867808 */ /* 0x000fe20006800000 */
[----:B------:R-:W-:Y:S01]  /*3cf0*/  FMUL R103, R103, c[0x0][0x188] ;  /* 0x0000620067677a20 */ /* 0x000fe20000400000 */
[----:B------:R-:W-:-:S02]  /*3d00*/  FSEL R143, R110, -INF , !P2 ;  /* 0xff8000006e8f7808 */ /* 0x000fc40005000000 */
[----:B------:R-:W-:Y:S02]  /*3d10*/  LOP3.LUT R14, R14, 0x3, RZ, 0xc0, !PT ;  /* 0x000000030e0e7812 */ /* 0x000fe400078ec0ff */
[C---:B------:R-:W-:Y:S02]  /*3d20*/  ISETP.GT.U32.AND P5, PT, R29.reuse, R252, PT ;  /* 0x000000fc1d00720c */ /* 0x040fe40003fa4070 */
[----:B------:R-:W-:Y:S02]  /*3d30*/  ISETP.GT.U32.AND P2, PT, R29, R17, PT ;  /* 0x000000111d00720c */ /* 0x000fe40003f44070 */
[C---:B------:R-:W-:Y:S02]  /*3d40*/  ISETP.GT.U32.AND.EX P1, PT, R3.reuse, RZ, PT, P1 ;  /* 0x000000ff0300720c */ /* 0x040fe40003f24110 */
[----:B------:R-:W-:Y:S02]  /*3d50*/  ISETP.GT.U32.AND.EX P4, PT, R3, RZ, PT, P4 ;  /* 0x000000ff0300720c */ /* 0x000fe40003f84140 */
[----:B------:R-:W-:Y:S01]  /*3d60*/  LOP3.LUT R29, R8, 0x48, RZ, 0xfc, !PT ;  /* 0x00000048081d7812 */ /* 0x000fe200078efcff */
[----:B------:R-:W-:Y:S01]  /*3d70*/  FMUL R100, R100, c[0x0][0x188] ;  /* 0x0000620064647a20 */ /* 0x000fe20000400000 */
[----:B------:R-:W-:Y:S01]  /*3d80*/  IADD3 R13, R14, R32, R13 ;  /* 0x000000200e0d7210 */ /* 0x000fe20007ffe00d */
[----:B------:R-:W-:Y:S01]  /*3d90*/  FMUL R102, R102, c[0x0][0x188] ;  /* 0x0000620066667a20 */ /* 0x000fe20000400000 */
[----:B------:R-:W-:Y:S01]  /*3da0*/  FSEL R135, R101, -INF , !P4 ;  /* 0xff80000065877808 */ /* 0x000fe20006000000 */
[----:B------:R-:W-:Y:S01]  /*3db0*/  IMAD.IADD R36, R37, 0x1, R36 ;  /* 0x0000000125247824 */ /* 0x000fe200078e0224 */
[----:B------:R-:W-:-:S02]  /*3dc0*/  FSEL R144, R103, -INF , !P1 ;  /* 0xff80000067907808 */ /* 0x000fc40004800000 */
[C---:B------:R-:W-:Y:S02]  /*3dd0*/  ISETP.GT.U32.AND P4, PT, R29.reuse, R252, PT ;  /* 0x000000fc1d00720c */ /* 0x040fe40003f84070 */
[----:B------:R-:W-:Y:S02]  /*3de0*/  ISETP.GT.U32.AND P1, PT, R29, R17, PT ;  /* 0x000000111d00720c */ /* 0x000fe40003f24070 */
[C---:B------:R-:W-:Y:S02]  /*3df0*/  ISETP.GT.U32.AND.EX P3, PT, R3.reuse, RZ, PT, P3 ;  /* 0x000000ff0300720c */ /* 0x040fe40003f64130 */
[----:B------:R-:W-:Y:S01]  /*3e00*/  ISETP.GT.U32.AND.EX P6, PT, R3, RZ, PT, P6 ;  /* 0x000000ff0300720c */ /* 0x000fe20003fc4160 */
[----:B------:R-:W-:Y:S01]  /*3e10*/  FMUL R7, R7, c[0x0][0x188] ;  /* 0x0000620007077a20 */ /* 0x000fe20000400000 */
[----:B------:R-:W-:Y:S01]  /*3e20*/  LOP3.LUT R29, R8, 0x41, RZ, 0xfc, !PT ;  /* 0x00000041081d7812 */ /* 0x000fe200078efcff */
[----:B------:R-:W-:Y:S01]  /*3e30*/  IMAD.SHL.U32 R13, R13, 0x100, RZ ;  /* 0x000001000d0d7824 */ /* 0x000fe200078e00ff */
[----:B------:R-:W-:-:S02]  /*3e40*/  ISETP.GT.U32.AND.EX P5, PT, R3, RZ, PT, P5 ;  /* 0x000000ff0300720c */ /* 0x000fc40003fa4150 */
[----:B------:R-:W-:Y:S02]  /*3e50*/  FSEL R137, R100, -INF , !P6 ;  /* 0xff80000064897808 */ /* 0x000fe40007000000 */
[----:B------:R-:W-:Y:S02]  /*3e60*/  FSEL R142, R102, -INF , !P3 ;  /* 0xff800000668e7808 */ /* 0x000fe40005800000 */
[----:B------:R-:W-:Y:S02]  /*3e70*/  LOP3.LUT R36, R36, 0x3, RZ, 0xc0, !PT ;  /* 0x0000000324247812 */ /* 0x000fe400078ec0ff */
[C---:B------:R-:W-:Y:S02]  /*3e80*/  ISETP.GT.U32.AND P6, PT, R29.reuse, R252, PT ;  /* 0x000000fc1d00720c */ /* 0x040fe40003fc4070 */
[----:B------:R-:W-:Y:S02]  /*3e90*/  ISETP.GT.U32.AND P3, PT, R29, R17, PT ;  /* 0x000000111d00720c */ /* 0x000fe40003f64070 */
[----:B------:R-:W-:-:S02]  /*3ea0*/  LOP3.LUT R29, R8, 0x40, RZ, 0xfc, !PT ;  /* 0x00000040081d7812 */ /* 0x000fc400078efcff */
[----:B------:R-:W-:Y:S02]  /*3eb0*/  FSEL R8, R7, -INF , !P5 ;  /* 0xff80000007087808 */ /* 0x000fe40006800000 */
[----:B------:R-:W-:Y:S02]  /*3ec0*/  IADD3 R7, R36, R20, R12 ;  /* 0x0000001424077210 */ /* 0x000fe40007ffe00c */
[----:B------:R-:W-:Y:S01]  /*3ed0*/  LOP3.LUT R14, R13, 0xf00, RZ, 0xe2, !PT ;  /* 0x00000f000d0e7812 */ /* 0x000fe200078ee2ff */
[C---:B------:R-:W-:Y:S01]  /*3ee0*/  IMAD.WIDE R12, R2.reuse, 0x2, R244 ;  /* 0x00000002020c7825 */ /* 0x040fe200078e02f4 */
[C---:B------:R-:W-:Y:S01]  /*3ef0*/  HMMA.16816.F32 R80, R48.reuse, R82, R88 ;  /* 0x000000523050723c */ /* 0x040fe20000001858 */
[----:B------:R-:W-:Y:S02]  /*3f00*/  ISETP.GT.U32.AND.EX P2, PT, R3, RZ, PT, P2 ;  /* 0x000000ff0300720c */ /* 0x000fe40003f44120 */
[----:B------:R-:W-:Y:S01]  /*3f10*/  FMUL R5, R5, c[0x0][0x188] ;  /* 0x0000620005057a20 */ /* 0x000fe20000400000 */
[----:B------:R0:W2:Y:S03]  /*3f20*/  LDG.E.U16 R20, [R12.64] ;  /* 0x000000060c147981 */ /* 0x0000a6000c1e1500 */
[C---:B------:R-:W-:Y:S01]  /*3f30*/  IMAD.WIDE R88, R2.reuse, 0x2, R240 ;  /* 0x0000000202587825 */ /* 0x040fe200078e02f0 */
[C---:B------:R-:W-:Y:S03]  /*3f40*/  HMMA.16816.F32 R36, R48.reuse, R38, R96 ;  /* 0x000000263024723c */ /* 0x040fe60000001860 */
[C---:B------:R-:W-:Y:S01]  /*3f50*/  IMAD.WIDE R30, R2.reuse, 0x2, R246 ;  /* 0x00000002021e7825 */ /* 0x040fe200078e02f6 */
[----:B------:R-:W-:Y:S01]  /*3f60*/  FSEL R5, R5, -INF , !P2 ;  /* 0xff80000005057808 */ /* 0x000fe20005000000 */
[----:B------:R1:W3:Y:S02]  /*3f70*/  LDG.E.U16 R88, [R88.64] ;  /* 0x0000000658587981 */ /* 0x0002e4000c1e1500 */
[----:B0-----:R-:W-:Y:S01]  /*3f80*/  IMAD.WIDE R12, R2, 0x2, R234 ;  /* 0x00000002020c7825 */ /* 0x001fe200078e02ea */
[----:B------:R-:W-:Y:S01]  /*3f90*/  HMMA.16816.F32 R68, R48, R70, R84 ;  /* 0x000000463044723c */ /* 0x000fe20000001854 */
[----:B------:R-:W-:-:S02]  /*3fa0*/  ISETP.GT.U32.AND P2, PT, R29, R252, PT ;  /* 0x000000fc1d00720c */ /* 0x000fc40003f44070 */
[----:B------:R-:W-:Y:S01]  /*3fb0*/  ISETP.GT.U32.AND P5, PT, R29, R17, PT ;  /* 0x000000111d00720c */ /* 0x000fe20003fa4070 */
[C---:B------:R-:W-:Y:S01]  /*3fc0*/  IMAD.WIDE R96, R2.reuse, 0x2, R242 ;  /* 0x0000000202607825 */ /* 0x040fe200078e02f2 */
[----:B------:R0:W4:Y:S03]  /*3fd0*/  LDG.E.U16 R29, [R30.64] ;  /* 0x000000061e1d7981 */ /* 0x000126000c1e1500 */
[----:B------:R-:W-:Y:S01]  /*3fe0*/  HMMA.16816.F32 R48, R48, R10, R44 ;  /* 0x0000000a3030723c */ /* 0x000fe2000000182c */
[C---:B------:R-:W-:Y:S01]  /*3ff0*/  IMAD.WIDE R84, R2.reuse, 0x2, R232 ;  /* 0x0000000202547825 */ /* 0x040fe200078e02e8 */
[----:B-1----:R1:W5:Y:S03]  /*4000*/  LDG.E.U16 R89, [R12.64] ;  /* 0x000000060c597981 */ /* 0x002366000c1e1500 */
[C---:B------:R-:W-:Y:S01]  /*4010*/  IMAD.WIDE R86, R2.reuse, 0x2, R230 ;  /* 0x0000000202567825 */ /* 0x040fe200078e02e6 */
[----:B------:R0:W2:Y:S03]  /*4020*/  LDG.E.U16 R96, [R96.64] ;  /* 0x0000000660607981 */ /* 0x0000a6000c1e1500 */
[C---:B------:R-:W-:Y:S01]  /*4030*/  IMAD.WIDE R10, R2.reuse, 0x2, R226 ;  /* 0x00000002020a7825 */ /* 0x040fe200078e02e2 */
[----:B------:R0:W2:Y:S03]  /*4040*/  LDG.E.U16 R84, [R84.64] ;  /* 0x0000000654547981 */ /* 0x0000a6000c1e1500 */
[C---:B-1----:R-:W-:Y:S01]  /*4050*/  IMAD.WIDE R12, R2.reuse, 0x2, R228 ;  /* 0x00000002020c7825 */ /* 0x042fe200078e02e4 */
[----:B------:R1:W2:Y:S03]  /*4060*/  LDG.E.U16 R47, [R10.64] ;  /* 0x000000060a2f7981 */ /* 0x0002a6000c1e1500 */
[C---:B0-----:R-:W-:Y:S01]  /*4070*/  IMAD.WIDE R30, R2.reuse, 0x2, R236 ;  /* 0x00000002021e7825 */ /* 0x041fe200078e02ec */
[----:B------:R0:W2:Y:S04]  /*4080*/  LDG.E.U16 R86, [R86.64] ;  /* 0x0000000656567981 */ /* 0x0000a8000c1e1500 */
[----:B------:R0:W2:Y:S01]  /*4090*/  LDG.E.U16 R85, [R12.64] ;  /* 0x000000060c557981 */ /* 0x0000a2000c1e1500 */
[----:B-1----:R-:W-:-:S03]  /*40a0*/  IMAD.WIDE R10, R2, 0x2, R218 ;  /* 0x00000002020a7825 */ /* 0x002fc600078e02da */
[----:B------:R1:W2:Y:S04]  /*40b0*/  LDG.E.U16 R90, [R30.64] ;  /* 0x000000061e5a7981 */ /* 0x0002a8000c1e1500 */
[----:B------:R1:W2:Y:S01]  /*40c0*/  LDG.E.U16 R97, [R10.64] ;  /* 0x000000060a617981 */ /* 0x0002a2000c1e1500 */
[----:B0-----:R-:W-:-:S04]  /*40d0*/  IMAD.WIDE R12, R2, 0x2, R224 ;  /* 0x00000002020c7825 */ /* 0x001fc800078e02e0 */
[C---:B-1----:R-:W-:Y:S01]  /*40e0*/  IMAD.WIDE R30, R2.reuse, 0x2, R222 ;  /* 0x00000002021e7825 */ /* 0x042fe200078e02de */
[----:B------:R0:W2:Y:S03]  /*40f0*/  LDG.E.U16 R87, [R12.64] ;  /* 0x000000060c577981 */ /* 0x0000a6000c1e1500 */
[C---:B------:R-:W-:Y:S01]  /*4100*/  IMAD.WIDE R10, R2.reuse, 0x2, R212 ;  /* 0x00000002020a7825 */ /* 0x040fe200078e02d4 */
        /* <DEDUP_REMOVED lines=12> */
[----:B------:R1:W2:Y:S03]  /*41d0*/  LDG.E.U16 R101, [R30.64] ;  /* 0x000000061e657981 */ /* 0x0002a6000c1e1500 */
[C---:B------:R-:W-:Y:S01]  /*41e0*/  IMAD.WIDE R32, R2.reuse, 0x2, R238 ;  /* 0x0000000202207825 */ /* 0x040fe200078e02ee */
[----:B------:R1:W2:Y:S03]  /*41f0*/  LDG.E.U16 R109, [R10.64] ;  /* 0x000000060a6d7981 */ /* 0x0002a6000c1e1500 */
[C---:B0-----:R-:W-:Y:S01]  /*4200*/  IMAD.WIDE R12, R2.reuse, 0x2, R162 ;  /* 0x00000002020c7825 */ /* 0x041fe200078e02a2 */
[----:B------:R0:W2:Y:S03]  /*4210*/  LDG.E.U16 R91, [R32.64] ;  /* 0x00000006205b7981 */ /* 0x0000a6000c1e1500 */
[C---:B-1----:R-:W-:Y:S01]  /*4220*/  IMAD.WIDE R30, R2.reuse, 0x2, R154 ;  /* 0x00000002021e7825 */ /* 0x042fe200078e029a */
[----:B------:R1:W2:Y:S03]  /*4230*/  LDG.E.U16 R108, [R12.64] ;  /* 0x000000060c6c7981 */ /* 0x0002a6000c1e1500 */
[C---:B------:R-:W-:Y:S01]  /*4240*/  IMAD.WIDE R10, R2.reuse, 0x2, R160 ;  /* 0x00000002020a7825 */ /* 0x040fe200078e02a0 */
[----:B------:R1:W2:Y:S03]  /*4250*/  LDG.E.U16 R112, [R30.64] ;  /* 0x000000061e707981 */ /* 0x0002a6000c1e1500 */
[C---:B0-----:R-:W-:Y:S01]  /*4260*/  IMAD.WIDE R32, R2.reuse, 0x2, R220 ;  /* 0x0000000202207825 */ /* 0x041fe200078e02dc */
[----:B------:R0:W2:Y:S03]  /*4270*/  LDG.E.U16 R114, [R10.64] ;  /* 0x000000060a727981 */ /* 0x0000a6000c1e1500 */
[C---:B-1----:R-:W-:Y:S01]  /*4280*/  IMAD.WIDE R12, R2.reuse, 0x2, R166 ;  /* 0x00000002020c7825 */ /* 0x042fe200078e02a6 */
[----:B------:R1:W2:Y:S04]  /*4290*/  LDG.E.U16 R99, [R32.64] ;  /* 0x0000000620637981 */ /* 0x0002a8000c1e1500 */
[----:B------:R1:W2:Y:S01]  /*42a0*/  LDG.E.U16 R110, [R12.64] ;  /* 0x000000060c6e7981 */ /* 0x0002a2000c1e1500 */
[----:B0-----:R-:W-:-:S05]  /*42b0*/  IMAD.WIDE R10, R2, 0x2, R152 ;  /* 0x00000002020a7825 */ /* 0x001fca00078e0298 */
[----:B------:R0:W2:Y:S01]  /*42c0*/  LDG.E.U16 R174, [R10.64] ;  /* 0x000000060aae7981 */ /* 0x0000a2000c1e1500 */
[----:B-1----:R-:W-:-:S05]  /*42d0*/  IMAD.WIDE R12, R2, 0x2, R158 ;  /* 0x00000002020c7825 */ /* 0x002fca00078e029e */
[----:B------:R1:W2:Y:S01]  /*42e0*/  LDG.E.U16 R113, [R12.64] ;  /* 0x000000060c717981 */ /* 0x0002a2000c1e1500 */
[----:B------:R-:W-:-:S05]  /*42f0*/  IMAD.WIDE R30, R2, 0x2, R164 ;  /* 0x00000002021e7825 */ /* 0x000fca00078e02a4 */
[----:B------:R0:W2:Y:S01]  /*4300*/  LDG.E.U16 R111, [R30.64] ;  /* 0x000000061e6f7981 */ /* 0x0000a2000c1e1500 */
[----:B-1----:R-:W-:-:S05]  /*4310*/  IMAD.WIDE R12, R2, 0x2, R150 ;  /* 0x00000002020c7825 */ /* 0x002fca00078e0296 */
[----:B------:R1:W2:Y:S01]  /*4320*/  LDG.E.U16 R173, [R12.64] ;  /* 0x000000060cad7981 */ /* 0x0002a2000c1e1500 */
[----:B0-----:R-:W-:-:S04]  /*4330*/  IMAD.WIDE R30, R2, 0x2, R156 ;  /* 0x00000002021e7825 */ /* 0x001fc800078e029c */
[----:B------:R-:W-:Y:S01]  /*4340*/  IMAD.WIDE R10, R2, 0x2, R148 ;  /* 0x00000002020a7825 */ /* 0x000fe200078e0294 */
[----:B------:R-:W-:Y:S01]  /*4350*/  LOP3.LUT R16, R16, 0xf, RZ, 0xc0, !PT ;  /* 0x0000000f10107812 */ /* 0x000fe200078ec0ff */
[----:B------:R0:W2:Y:S04]  /*4360*/  LDG.E.U16 R115, [R30.64] ;  /* 0x000000061e737981 */ /* 0x0000a8000c1e1500 */
[----:B------:R0:W2:Y:S01]  /*4370*/  LDG.E.U16 R175, [R10.64] ;  /* 0x000000060aaf7981 */ /* 0x0000a2000c1e1500 */
[----:B------:R-:W-:Y:S02]  /*4380*/  IMAD R9, R9, 0x10, R16 ;  /* 0x0000001009097824 */ /* 0x000fe400078e0210 */
[----:B------:R-:W-:Y:S01]  /*4390*/  IMAD R7, R7, 0x1000, R14 ;  /* 0x0000100007077824 */ /* 0x000fe200078e020e */
[----:B------:R-:W-:Y:S01]  /*43a0*/  ISETP.GT.U32.AND.EX P4, PT, R3, RZ, PT, P4 ;  /* 0x000000ff0300720c */ /* 0x000fe20003f84140 */
[----:B------:R-:W-:Y:S01]  /*43b0*/  FMUL R4, R4, c[0x0][0x188] ;  /* 0x0000620004047a20 */ /* 0x000fe20000400000 */
[----:B------:R-:W-:-:S02]  /*43c0*/  LOP3.LUT R9, R9, 0xff, RZ, 0xc0, !PT ;  /* 0x000000ff09097812 */ /* 0x000fc400078ec0ff */
[C---:B------:R-:W-:Y:S02]  /*43d0*/  ISETP.GT.U32.AND.EX P1, PT, R3.reuse, RZ, PT, P1 ;  /* 0x000000ff0300720c */ /* 0x040fe40003f24110 */
[----:B------:R-:W-:Y:S01]  /*43e0*/  ISETP.GT.U32.AND.EX P6, PT, R3, RZ, PT, P6 ;  /* 0x000000ff0300720c */ /* 0x000fe20003fc4160 */
[----:B------:R-:W-:Y:S01]  /*43f0*/  IMAD.IADD R7, R7, 0x1, R9 ;  /* 0x0000000107077824 */ /* 0x000fe200078e0209 */
[C---:B------:R-:W-:Y:S02]  /*4400*/  ISETP.GT.U32.AND.EX P3, PT, R3.reuse, RZ, PT, P3 ;  /* 0x000000ff0300720c */ /* 0x040fe40003f64130 */
[C---:B------:R-:W-:Y:S02]  /*4410*/  ISETP.GT.U32.AND.EX P2, PT, R3.reuse, RZ, PT, P2 ;  /* 0x000000ff0300720c */ /* 0x040fe40003f44120 */
[----:B------:R-:W-:Y:S01]  /*4420*/  ISETP.GT.U32.AND.EX P5, PT, R3, RZ, PT, P5 ;  /* 0x000000ff0300720c */ /* 0x000fe20003fa4150 */
[----:B------:R-:W-:Y:S01]  /*4430*/  FMUL R41, R41, c[0x0][0x188] ;  /* 0x0000620029297a20 */ /* 0x000fe20000400000 */
[----:B------:R-:W-:Y:S01]  /*4440*/  LOP3.LUT R7, R7, 0xffff, RZ, 0xc0, !PT ;  /* 0x0000ffff07077812 */ /* 0x000fe200078ec0ff */
[----:B------:R-:W-:Y:S01]  /*4450*/  FMUL R43, R43, c[0x0][0x188] ;  /* 0x000062002b2b7a20 */ /* 0x000fe20000400000 */
[----:B------:R-:W-:Y:S02]  /*4460*/  BAR.SYNC.DEFER_BLOCKING 0x0 ;  /* 0x0000000000007b1d */ /* 0x000fe40000010000 */
[----:B------:R-:W-:-:S02]  /*4470*/  SHF.R.U32.HI R3, RZ, 0xf, R7 ;  /* 0x0000000fff037819 */ /* 0x000fc40000011607 */
[----:B------:R-:W-:Y:S02]  /*4480*/  FSEL R33, R4, -INF , !P1 ;  /* 0xff80000004217808 */ /* 0x000fe40004800000 */
[----:B------:R-:W-:Y:S01]  /*4490*/  LOP3.LUT P1, RZ, R3, 0x1, RZ, 0xc0, !PT ;  /* 0x0000000103ff7812 */ /* 0x000fe2000782c0ff */
[----:B------:R-:W-:Y:S01]  /*44a0*/  FMUL R3, R6, c[0x0][0x188] ;  /* 0x0000620006037a20 */ /* 0x000fe20000400000 */
[----:B------:R-:W-:-:S04]  /*44b0*/  SHF.R.U32.HI R4, RZ, 0xe, R7 ;  /* 0x0000000eff047819 */ /* 0x000fc80000011607 */
[----:B------:R-:W-:Y:S02]  /*44c0*/  FSEL R3, R3, -INF , !P4 ;  /* 0xff80000003037808 */ /* 0x000fe40006000000 */
[----:B------:R-:W-:Y:S02]  /*44d0*/  LOP3.LUT P4, RZ, R4, 0x1, RZ, 0xc0, !PT ;  /* 0x0000000104ff7812 */ /* 0x000fe4000788c0ff */
[--C-:B------:R-:W-:Y:S02]  /*44e0*/  SHF.R.U32.HI R4, RZ, 0xd, R7.reuse ;  /* 0x0000000dff047819 */ /* 0x100fe40000011607 */
[----:B------:R-:W-:Y:S02]  /*44f0*/  FSEL R41, R41, -INF , !P3 ;  /* 0xff80000029297808 */ /* 0x000fe40005800000 */
[----:B------:R-:W-:Y:S02]  /*4500*/  LOP3.LUT P3, RZ, R4, 0x1, RZ, 0xc0, !PT ;  /* 0x0000000104ff7812 */ /* 0x000fe4000786c0ff */
[----:B------:R-:W-:Y:S01]  /*4510*/  SHF.R.U32.HI R4, RZ, 0xc, R7 ;  /* 0x0000000cff047819 */ /* 0x000fe20000011607 */
[----:B0-----:R-:W-:Y:S01]  /*4520*/  FMUL R11, R40, c[0x0][0x188] ;  /* 0x00006200280b7a20 */ /* 0x001fe20000400000 */
[----:B------:R-:W-:-:S02]  /*4530*/  FSEL R45, R43, -INF , !P6 ;  /* 0xff8000002b2d7808 */ /* 0x000fc40007000000 */
[----:B------:R-:W-:Y:S02]  /*4540*/  LOP3.LUT P6, RZ, R4, 0x1, RZ, 0xc0, !PT ;  /* 0x0000000104ff7812 */ /* 0x000fe400078cc0ff */
[--C-:B------:R-:W-:Y:S01]  /*4550*/  SHF.R.U32.HI R4, RZ, 0xb, R7.reuse ;  /* 0x0000000bff047819 */ /* 0x100fe20000011607 */
[----:B-1----:R-:W-:Y:S01]  /*4560*/  FMUL R13, R42, c[0x0][0x188] ;  /* 0x000062002a0d7a20 */ /* 0x002fe20000400000 */
[----:B------:R-:W-:Y:S02]  /*4570*/  FSEL R11, R11, -INF , !P5 ;  /* 0xff8000000b0b7808 */ /* 0x000fe40006800000 */
[----:B------:R-:W-:Y:S02]  /*4580*/  LOP3.LUT P5, RZ, R4, 0x1, RZ, 0xc0, !PT ;  /* 0x0000000104ff7812 */ /* 0x000fe400078ac0ff */
[----:B------:R-:W-:Y:S01]  /*4590*/  SHF.R.U32.HI R4, RZ, 0xa, R7 ;  /* 0x0000000aff047819 */ /* 0x000fe20000011607 */
[----:B------:R-:W-:Y:S01]  /*45a0*/  FMUL R36, R36, c[0x0][0x188] ;  /* 0x0000620024247a20 */ /* 0x000fe20000400000 */
[----:B------:R-:W-:-:S02]  /*45b0*/  FSEL R13, R13, -INF , !P2 ;  /* 0xff8000000d0d7808 */ /* 0x000fc40005000000 */
[----:B------:R-:W-:Y:S02]  /*45c0*/  LOP3.LUT P2, RZ, R4, 0x1, RZ, 0xc0, !PT ;  /* 0x0000000104ff7812 */ /* 0x000fe4000784c0ff */
[--C-:B------:R-:W-:Y:S01]  /*45d0*/  SHF.R.U32.HI R4, RZ, 0x9, R7.reuse ;  /* 0x00000009ff047819 */ /* 0x100fe20000011607 */
[----:B------:R-:W-:Y:S01]  /*45e0*/  FMUL R32, R37, c[0x0][0x188] ;  /* 0x0000620025207a20 */ /* 0x000fe20000400000 */
[----:B------:R-:W-:Y:S02]  /*45f0*/  FSEL R43, R36, -INF , !P1 ;  /* 0xff800000242b7808 */ /* 0x000fe40004800000 */
[----:B------:R-:W-:Y:S02]  /*4600*/  LOP3.LUT P1, RZ, R4, 0x1, RZ, 0xc0, !PT ;  /* 0x0000000104ff7812 */ /* 0x000fe4000782c0ff */
[----:B------:R-:W-:Y:S01]  /*4610*/  SHF.R.U32.HI R4, RZ, 0x8, R7 ;  /* 0x00000008ff047819 */ /* 0x000fe20000011607 */
[----:B------:R-:W-:Y:S01]  /*4620*/  FMUL R12, R38, c[0x0][0x188] ;  /* 0x00006200260c7a20 */ /* 0x000fe20000400000 */
[----:B------:R-:W-:-:S02]  /*4630*/  FSEL R32, R32, -INF , !P4 ;  /* 0xff80000020207808 */ /* 0x000fc40006000000 */
[----:B------:R-:W-:Y:S02]  /*4640*/  LOP3.LUT P4, RZ, R4, 0x1, RZ, 0xc0, !PT ;  /* 0x0000000104ff7812 */ /* 0x000fe4000788c0ff */
[--C-:B------:R-:W-:Y:S02]  /*4650*/  SHF.R.U32.HI R4, RZ, 0x7, R7.reuse ;  /* 0x00000007ff047819 */ /* 0x100fe40000011607 */
[----:B------:R-:W-:Y:S02]  /*4660*/  FSEL R12, R12, -INF , !P3 ;  /* 0xff8000000c0c7808 */ /* 0x000fe40005800000 */
[----:B------:R-:W-:Y:S01]  /*4670*/  LOP3.LUT P3, RZ, R4, 0x1, RZ, 0xc0, !PT ;  /* 0x0000000104ff7812 */ /* 0x000fe2000786c0ff */
[----:B------:R-:W-:Y:S01]  /*4680*/  FMUL R4, R39, c[0x0][0x188] ;  /* 0x0000620027047a20 */ /* 0x000fe20000400000 */
[----:B------:R-:W-:Y:S01]  /*4690*/  SHF.R.U32.HI R6, RZ, 0x6, R7 ;  /* 0x00000006ff067819 */ /* 0x000fe20000011607 */
[----:B------:R-:W-:-:S03]  /*46a0*/  FMUL R31, R80, c[0x0][0x188] ;  /* 0x00006200501f7a20 */ /* 0x000fc60000400000 */
[----:B------:R-:W-:Y:S02]  /*46b0*/  FSEL R4, R4, -INF , !P6 ;  /* 0xff80000004047808 */ /* 0x000fe40007000000 */
[----:B------:R-:W-:Y:S02]  /*46c0*/  LOP3.LUT P6, RZ, R6, 0x1, RZ, 0xc0, !PT ;  /* 0x0000000106ff7812 */ /* 0x000fe400078cc0ff */
[----:B------:R-:W-:Y:S02]  /*46d0*/  SHF.R.U32.HI R6, RZ, 0x5, R7 ;  /* 0x00000005ff067819 */ /* 0x000fe40000011607 */
[----:B------:R-:W-:Y:S02]  /*46e0*/  FSEL R31, R31, -INF , !P5 ;  /* 0xff8000001f1f7808 */ /* 0x000fe40006800000 */
[----:B------:R-:W-:Y:S01]  /*46f0*/  LOP3.LUT P5, RZ, R6, 0x1, RZ, 0xc0, !PT ;  /* 0x0000000106ff7812 */ /* 0x000fe200078ac0ff */
[----:B------:R-:W-:Y:S01]  /*4700*/  FMUL R39, R81, c[0x0][0x188] ;  /* 0x0000620051277a20 */ /* 0x000fe20000400000 */
[----:B------:R-:W-:-:S02]  /*4710*/  FMNMX R6, R170, R171, !PT ;  /* 0x000000abaa067209 */ /* 0x000fc40007800000 */
[----:B------:R-:W-:Y:S02]  /*4720*/  SHF.R.U32.HI R9, RZ, 0x4, R7 ;  /* 0x00000004ff097819 */ /* 0x000fe40000011607 */
[----:B------:R-:W-:Y:S02]  /*4730*/  FMNMX R6, R22, R6, !PT ;  /* 0x0000000616067209 */ /* 0x000fe40007800000 */
[----:B------:R-:W-:Y:S02]  /*4740*/  FSEL R39, R39, -INF , !P2 ;  /* 0xff80000027277808 */ /* 0x000fe40005000000 */
[----:B------:R-:W-:Y:S02]  /*4750*/  LOP3.LUT P2, RZ, R9, 0x1, RZ, 0xc0, !PT ;  /* 0x0000000109ff7812 */ /* 0x000fe4000784c0ff */
[----:B------:R-:W-:-:S04]  /*4760*/  FMNMX R9, R172, R6, !PT ;  /* 0x00000006ac097209 */ /* 0x000fc80007800000 */
[----:B------:R-:W-:-:S04]  /*4770*/  FMNMX R9, R122, R9, !PT ;  /* 0x000000097a097209 */ /* 0x000fc80007800000 */
[----:B------:R-:W-:-:S04]  /*4780*/  FMNMX R9, R129, R9, !PT ;  /* 0x0000000981097209 */ /* 0x000fc80007800000 */
[----:B------:R-:W-:-:S04]  /*4790*/  FMNMX R9, R123, R9, !PT ;  /* 0x000000097b097209 */ /* 0x000fc80007800000 */
[----:B------:R-:W-:-:S04]  /*47a0*/  FMNMX R9, R127, R9, !PT ;  /* 0x000000097f097209 */ /* 0x000fc80007800000 */
[----:B------:R-:W-:Y:S02]  /*47b0*/  FMNMX R36, R141, R9, !PT ;  /* 0x000000098d247209 */ /* 0x000fe40007800000 */
[----:B------:R-:W-:-:S04]  /*47c0*/  FMNMX R9, R169, R168, !PT ;  /* 0x000000a8a9097209 */ /* 0x000fc80007800000 */
[----:B------:R-:W-:Y:S02]  /*47d0*/  FMNMX R9, R27, R9, !PT ;  /* 0x000000091b097209 */ /* 0x000fe40007800000 */
[----:B------:R-:W-:Y:S02]  /*47e0*/  FMNMX R36, R130, R36, !PT ;  /* 0x0000002482247209 */ /* 0x000fe40007800000 */
[----:B------:R-:W-:Y:S02]  /*47f0*/  FMNMX R9, R147, R9, !PT ;  /* 0x0000000993097209 */ /* 0x000fe40007800000 */
[----:B------:R-:W-:Y:S02]  /*4800*/  FMNMX R36, R131, R36, !PT ;  /* 0x0000002483247209 */ /* 0x000fe40007800000 */
[----:B------:R-:W-:Y:S02]  /*4810*/  FMNMX R9, R128, R9, !PT ;  /* 0x0000000980097209 */ /* 0x000fe40007800000 */
[----:B------:R-:W-:-:S02]  /*4820*/  FMNMX R36, R132, R36, !PT ;  /* 0x0000002484247209 */ /* 0x000fc40007800000 */
        /* <DEDUP_REMOVED lines=26> */
[----:B------:R-:W-:Y:S01]  /*49d0*/  FMNMX R9, R3, R9, !PT ;  /* 0x0000000903097209 */ /* 0x000fe20007800000 */
[----:B------:R-:W-:Y:S01]  /*49e0*/  FMUL R14, R68, c[0x0][0x188] ;  /* 0x00006200440e7a20 */ /* 0x000fe20000400000 */
[----:B------:R-:W-:Y:S02]  /*49f0*/  FMNMX R36, R32, R36, !PT ;  /* 0x0000002420247209 */ /* 0x000fe40007800000 */
[----:B------:R-:W-:Y:S02]  /*4a00*/  FMNMX R9, R8, R9, !PT ;  /* 0x0000000908097209 */ /* 0x000fe40007800000 */
[----:B------:R-:W-:-:S02]  /*4a10*/  SHF.R.U32.HI R6, RZ, 0x3, R7 ;  /* 0x00000003ff067819 */ /* 0x000fc40000011607 */
[----:B------:R-:W-:Y:S02]  /*4a20*/  FMNMX R36, R31, R36, !PT ;  /* 0x000000241f247209 */ /* 0x000fe40007800000 */
[----:B------:R-:W-:Y:S02]  /*4a30*/  FSEL R14, R14, -INF , !P3 ;  /* 0xff8000000e0e7808 */ /* 0x000fe40005800000 */
[----:B------:R-:W-:Y:S02]  /*4a40*/  FMNMX R9, R142, R9, !PT ;  /* 0x000000098e097209 */ /* 0x000fe40007800000 */
[----:B------:R-:W-:Y:S01]  /*4a50*/  LOP3.LUT P3, RZ, R6, 0x1, RZ, 0xc0, !PT ;  /* 0x0000000106ff7812 */ /* 0x000fe2000786c0ff */
[----:B------:R-:W-:Y:S01]  /*4a60*/  FMUL R6, R69, c[0x0][0x188] ;  /* 0x0000620045067a20 */ /* 0x000fe20000400000 */
[----:B------:R-:W-:Y:S02]  /*4a70*/  FMNMX R36, R39, R36, !PT ;  /* 0x0000002427247209 */ /* 0x000fe40007800000 */
[----:B------:R-:W-:Y:S01]  /*4a80*/  FMNMX R9, R144, R9, !PT ;  /* 0x0000000990097209 */ /* 0x000fe20007800000 */
[----:B------:R-:W-:Y:S01]  /*4a90*/  FMUL R30, R48, c[0x0][0x188] ;  /* 0x00006200301e7a20 */ /* 0x000fe20000400000 */
[----:B------:R-:W-:-:S02]  /*4aa0*/  SHF.R.U32.HI R10, RZ, 0x2, R7 ;  /* 0x00000002ff0a7819 */ /* 0x000fc40000011607 */
[----:B------:R-:W-:Y:S02]  /*4ab0*/  FSEL R6, R6, -INF , !P6 ;  /* 0xff80000006067808 */ /* 0x000fe40007000000 */
[----:B------:R-:W-:Y:S02]  /*4ac0*/  FMNMX R36, R14, R36, !PT ;  /* 0x000000240e247209 */ /* 0x000fe40007800000 */
[----:B------:R-:W-:Y:S01]  /*4ad0*/  FMNMX R9, R143, R9, !PT ;  /* 0x000000098f097209 */ /* 0x000fe20007800000 */
[----:B------:R-:W-:Y:S01]  /*4ae0*/  FMUL R37, R49, c[0x0][0x188] ;  /* 0x0000620031257a20 */ /* 0x000fe20000400000 */
[----:B------:R-:W-:Y:S02]  /*4af0*/  SHF.R.U32.HI R7, RZ, 0x1, R7 ;  /* 0x00000001ff077819 */ /* 0x000fe40000011607 */
[----:B------:R-:W-:Y:S02]  /*4b00*/  LOP3.LUT P6, RZ, R10, 0x1, RZ, 0xc0, !PT ;  /* 0x000000010aff7812 */ /* 0x000fe400078cc0ff */
[----:B------:R-:W-:-:S02]  /*4b10*/  FSEL R30, R30, -INF , !P3 ;  /* 0xff8000001e1e7808 */ /* 0x000fc40005800000 */
[----:B------:R-:W-:Y:S02]  /*4b20*/  FMNMX R36, R6, R36, !PT ;  /* 0x0000002406247209 */ /* 0x000fe40007800000 */
[----:B------:R-:W-:Y:S02]  /*4b30*/  FMNMX R9, R34, R9, !PT ;  /* 0x0000000922097209 */ /* 0x000fe40007800000 */
[----:B------:R-:W-:Y:S01]  /*4b40*/  LOP3.LUT P3, RZ, R7, 0x1, RZ, 0xc0, !PT ;  /* 0x0000000107ff7812 */ /* 0x000fe2000786c0ff */
[----:B------:R-:W-:Y:S01]  /*4b50*/  FMUL R7, R82, c[0x0][0x188] ;  /* 0x0000620052077a20 */ /* 0x000fe20000400000 */
[----:B------:R-:W-:Y:S02]  /*4b60*/  FSEL R37, R37, -INF , !P6 ;  /* 0xff80000025257808 */ /* 0x000fe40007000000 */
[----:B------:R-:W-:Y:S02]  /*4b70*/  FMNMX R36, R30, R36, !PT ;  /* 0x000000241e247209 */ /* 0x000fe40007800000 */
[----:B------:R-:W-:Y:S01]  /*4b80*/  FMNMX R9, R12, R9, !PT ;  /* 0x000000090c097209 */ /* 0x000fe20007800000 */
[----:B------:R-:W-:Y:S01]  /*4b90*/  FMUL R10, R83, c[0x0][0x188] ;  /* 0x00006200530a7a20 */ /* 0x000fe20000400000 */
[----:B------:R-:W-:-:S02]  /*4ba0*/  FMNMX R36, R37, R36, !PT ;  /* 0x0000002425247209 */ /* 0x000fc40007800000 */
[----:B------:R-:W-:Y:S02]  /*4bb0*/  FSEL R7, R7, -INF , !P1 ;  /* 0xff80000007077808 */ /* 0x000fe40004800000 */
[----:B------:R-:W-:Y:S01]  /*4bc0*/  FMNMX R9, R4, R9, !PT ;  /* 0x0000000904097209 */ /* 0x000fe20007800000 */
[----:B------:R-:W-:Y:S01]  /*4bd0*/  FMUL R38, R70, c[0x0][0x188] ;  /* 0x0000620046267a20 */ /* 0x000fe20000400000 */
[----:B------:R-:W0:Y:S01]  /*4be0*/  SHFL.BFLY PT, R40, R36, 0x2, 0x1f ;  /* 0x0c401f0024287f89 */ /* 0x000e2200000e0000 */
[----:B------:R-:W-:Y:S02]  /*4bf0*/  FSEL R10, R10, -INF , !P4 ;  /* 0xff8000000a0a7808 */ /* 0x000fe40006000000 */
[----:B------:R-:W-:Y:S01]  /*4c00*/  FMNMX R9, R7, R9, !PT ;  /* 0x0000000907097209 */ /* 0x000fe20007800000 */
[----:B------:R-:W-:Y:S01]  /*4c10*/  FMUL R16, R71, c[0x0][0x188] ;  /* 0x0000620047107a20 */ /* 0x000fe20000400000 */
[----:B------:R-:W-:Y:S02]  /*4c20*/  FSEL R38, R38, -INF , !P5 ;  /* 0xff80000026267808 */ /* 0x000fe40006800000 */
[----:B------:R-:W-:Y:S01]  /*4c30*/  FMNMX R9, R10, R9, !PT ;  /* 0x000000090a097209 */ /* 0x000fe20007800000 */
[----:B------:R-:W-:Y:S01]  /*4c40*/  FMUL R50, R50, c[0x0][0x188] ;  /* 0x0000620032327a20 */ /* 0x000fe20000400000 */
[----:B------:R-:W-:-:S02]  /*4c50*/  FSEL R16, R16, -INF , !P2 ;  /* 0xff80000010107808 */ /* 0x000fc40005000000 */
[----:B------:R-:W-:Y:S01]  /*4c60*/  FMNMX R35, R38, R9, !PT ;  /* 0x0000000926237209 */ /* 0x000fe20007800000 */
[----:B------:R-:W-:Y:S01]  /*4c70*/  FMUL R51, R51, c[0x0][0x188] ;  /* 0x0000620033337a20 */ /* 0x000fe20000400000 */
[----:B------:R-:W-:Y:S02]  /*4c80*/  FSEL R9, R50, -INF , !P3 ;  /* 0xff80000032097808 */ /* 0x000fe40005800000 */
[----:B------:R-:W-:Y:S02]  /*4c90*/  FMNMX R42, R16, R35, !PT ;  /* 0x00000023102a7209 */ /* 0x000fe40007800000 */
[----:B------:R-:W-:Y:S02]  /*4ca0*/  FSEL R35, R51, -INF , !P0 ;  /* 0xff80000033237808 */ /* 0x000fe40004000000 */
[----:B------:R-:W-:-:S04]  /*4cb0*/  FMNMX R42, R9, R42, !PT ;  /* 0x0000002a092a7209 */ /* 0x000fc80007800000 */
[----:B------:R-:W-:Y:S02]  /*4cc0*/  FMNMX R42, R35, R42, !PT ;  /* 0x0000002a232a7209 */ /* 0x000fe40007800000 */
[----:B0-----:R-:W-:-:S03]  /*4cd0*/  FMNMX R40, R36, R40, !PT ;  /* 0x0000002824287209 */ /* 0x001fc60007800000 */
[----:B------:R-:W0:Y:S04]  /*4ce0*/  SHFL.BFLY PT, R36, R42, 0x2, 0x1f ;  /* 0x0c401f002a247f89 */ /* 0x000e2800000e0000 */
[----:B------:R-:W1:Y:S01]  /*4cf0*/  SHFL.BFLY PT, R48, R40, 0x1, 0x1f ;  /* 0x0c201f0028307f89 */ /* 0x000e6200000e0000 */
[----:B------:R-:W-:-:S03]  /*4d00*/  LOP3.LUT R176, R0, 0x20, RZ, 0x3c, !PT ;  /* 0x0000002000b07812 */ /* 0x000fc600078e3cff */
[----:B----4-:R-:W-:Y:S01]  /*4d10*/  STS.U16 [R0+0x4000], R29 ;  /* 0x0040001d00007388 */ /* 0x010fe20000000400 */
[----:B0-----:R-:W-:Y:S02]  /*4d20*/  FMNMX R36, R42, R36, !PT ;  /* 0x000000242a247209 */ /* 0x001fe40007800000 */
[----:B-1----:R-:W-:-:S03]  /*4d30*/  FMNMX R48, R40, R48, !PT ;  /* 0x0000003028307209 */ /* 0x002fc60007800000 */
[----:B------:R-:W0:Y:S04]  /*4d40*/  SHFL.BFLY PT, R40, R36, 0x1, 0x1f ;  /* 0x0c201f0024287f89 */ /* 0x000e2800000e0000 */
[----:B--2---:R-:W-:Y:S04]  /*4d50*/  STS.U16 [R0+0x4800], R91 ;  /* 0x0048005b00007388 */ /* 0x004fe80000000400 */
[----:B------:R-:W-:Y:S04]  /*4d60*/  STS.U16 [R0+0x5000], R86 ;  /* 0x0050005600007388 */ /* 0x000fe80000000400 */
[----:B------:R-:W-:Y:S04]  /*4d70*/  STS.U16 [R0+0x5800], R44 ;  /* 0x0058002c00007388 */ /* 0x000fe80000000400 */
[----:B------:R-:W-:Y:S04]  /*4d80*/  STS.U16 [R0+0x6000], R46 ;  /* 0x0060002e00007388 */ /* 0x000fe80000000400 */
[----:B------:R-:W-:Y:S04]  /*4d90*/  STS.U16 [R0+0x6800], R103 ;  /* 0x0068006700007388 */ /* 0x000fe80000000400 */
[----:B------:R-:W-:Y:S04]  /*4da0*/  STS.U16 [R0+0x7000], R108 ;  /* 0x0070006c00007388 */ /* 0x000fe80000000400 */
[----:B------:R-:W-:Y:S01]  /*4db0*/  STS.U16 [R0+0x7800], R112 ;  /* 0x0078007000007388 */ /* 0x000fe20000000400 */
[----:B------:R-:W-:-:S03]  /*4dc0*/  LOP3.LUT R177, R0, 0x40, RZ, 0x3c, !PT ;  /* 0x0000004000b17812 */ /* 0x000fc600078e3cff */
[----:B------:R1:W-:Y:S04]  /*4dd0*/  STS.U16 [R176+0x4200], R20 ;  /* 0x00420014b0007388 */ /* 0x0003e80000000400 */
[----:B------:R-:W-:Y:S04]  /*4de0*/  STS.U16 [R176+0x4a00], R90 ;  /* 0x004a005ab0007388 */ /* 0x000fe80000000400 */
[----:B------:R-:W-:Y:S01]  /*4df0*/  STS.U16 [R176+0x5200], R85 ;  /* 0x00520055b0007388 */ /* 0x000fe20000000400 */
[----:B-1----:R-:W-:-:S03]  /*4e00*/  FMNMX R20, R48, R26, !PT ;  /* 0x0000001a30147209 */ /* 0x002fc60007800000 */
[----:B------:R-:W-:Y:S04]  /*4e10*/  STS.U16 [R176+0x5a00], R99 ;  /* 0x005a0063b0007388 */ /* 0x000fe80000000400 */
[----:B------:R-:W-:Y:S01]  /*4e20*/  STS.U16 [R176+0x6200], R102 ;  /* 0x00620066b0007388 */ /* 0x000fe20000000400 */
[----:B------:R-:W-:-:S03]  /*4e30*/  FADD R22, R22, -R20 ;  /* 0x8000001416167221 */ /* 0x000fc60000000000 */
[----:B------:R-:W-:Y:S04]  /*4e40*/  STS.U16 [R176+0x6a00], R109 ;  /* 0x006a006db0007388 */ /* 0x000fe80000000400 */
[----:B------:R-:W-:Y:S04]  /*4e50*/  STS.U16 [R176+0x7200], R114 ;  /* 0x00720072b0007388 */ /* 0x000fe80000000400 */
[----:B------:R1:W-:Y:S01]  /*4e60*/  STS.U16 [R176+0x7a00], R174 ;  /* 0x007a00aeb0007388 */ /* 0x0003e20000000400 */
[----:B------:R-:W-:-:S03]  /*4e70*/  FMUL R22, R22, 1.4426950216293334961 ;  /* 0x3fb8aa3b16167820 */ /* 0x000fc60000400000 */
[----:B------:R-:W-:Y:S01]  /*4e80*/  STS.U16 [R177+0x4400], R96 ;  /* 0x00440060b1007388 */ /* 0x000fe20000000400 */
[----:B0-----:R-:W-:-:S03]  /*4e90*/  FMNMX R40, R36, R40, !PT ;  /* 0x0000002824287209 */ /* 0x001fc60007800000 */
[----:B-----5:R-:W-:Y:S01]  /*4ea0*/  STS.U16 [R177+0x4c00], R89 ;  /* 0x004c0059b1007388 */ /* 0x020fe20000000400 */
[----:B-1----:R-:W-:-:S03]  /*4eb0*/  LOP3.LUT R176, R0, 0x60, RZ, 0x3c, !PT ;  /* 0x0000006000b07812 */ /* 0x002fc600078e3cff */
[----:B------:R-:W-:Y:S04]  /*4ec0*/  STS.U16 [R177+0x5400], R47 ;  /* 0x0054002fb1007388 */ /* 0x000fe80000000400 */
[----:B------:R-:W-:Y:S01]  /*4ed0*/  STS.U16 [R177+0x5c00], R97 ;  /* 0x005c0061b1007388 */ /* 0x000fe20000000400 */
[----:B------:R0:W-:Y:S03]  /*4ee0*/  MUFU.EX2 R36, R22 ;  /* 0x0000001600247308 */ /* 0x0001e60000000800 */
[----:B------:R1:W-:Y:S04]  /*4ef0*/  STS.U16 [R177+0x6400], R100 ;  /* 0x00640064b1007388 */ /* 0x0003e80000000400 */
[----:B------:R-:W-:Y:S01]  /*4f00*/  STS.U16 [R177+0x6c00], R110 ;  /* 0x006c006eb1007388 */ /* 0x000fe20000000400 */
[----:B0-----:R-:W-:-:S03]  /*4f10*/  FMNMX R22, R40, R25, !PT ;  /* 0x0000001928167209 */ /* 0x001fc60007800000 */
[----:B------:R-:W-:Y:S04]  /*4f20*/  STS.U16 [R177+0x7400], R113 ;  /* 0x00740071b1007388 */ /* 0x000fe80000000400 */
[----:B------:R-:W-:Y:S04]  /*4f30*/  STS.U16 [R177+0x7c00], R173 ;  /* 0x007c00adb1007388 */ /* 0x000fe80000000400 */
[----:B---3--:R-:W-:Y:S04]  /*4f40*/  STS.U16 [R176+0x4600], R88 ;  /* 0x00460058b0007388 */ /* 0x008fe80000000400 */
[----:B------:R-:W-:Y:S01]  /*4f50*/  STS.U16 [R176+0x4e00], R84 ;  /* 0x004e0054b0007388 */ /* 0x000fe20000000400 */
[----:B------:R-:W-:-:S03]  /*4f60*/  FADD R26, -R20, R26 ;  /* 0x0000001a141a7221 */ /* 0x000fc60000000100 */
[----:B------:R-:W-:Y:S01]  /*4f70*/  STS.U16 [R176+0x5600], R87 ;  /* 0x00560057b0007388 */ /* 0x000fe20000000400 */
[----:B------:R-:W-:-:S03]  /*4f80*/  FADD R25, -R22, R25 ;  /* 0x0000001916197221 */ /* 0x000fc60000000100 */
[----:B------:R-:W-:Y:S04]  /*4f90*/  STS.U16 [R176+0x5e00], R98 ;  /* 0x005e0062b0007388 */ /* 0x000fe80000000400 */
[----:B------:R0:W-:Y:S04]  /*4fa0*/  STS.U16 [R176+0x6600], R101 ;  /* 0x00660065b0007388 */ /* 0x0001e80000000400 */
[----:B------:R-:W-:Y:S01]  /*4fb0*/  STS.U16 [R176+0x6e00], R111 ;  /* 0x006e006fb0007388 */ /* 0x000fe20000000400 */
[----:B------:R-:W-:-:S03]  /*4fc0*/  FMUL R26, R26, 1.4426950216293334961 ;  /* 0x3fb8aa3b1a1a7820 */ /* 0x000fc60000400000 */
[----:B------:R2:W-:Y:S01]  /*4fd0*/  STS.U16 [R176+0x7600], R115 ;  /* 0x00760073b0007388 */ /* 0x0005e20000000400 */
[----:B------:R-:W-:-:S03]  /*4fe0*/  FMUL R25, R25, 1.4426950216293334961 ;  /* 0x3fb8aa3b19197820 */ /* 0x000fc60000400000 */
[----:B------:R-:W-:Y:S04]  /*4ff0*/  STS.U16 [R176+0x7e00], R175 ;  /* 0x007e00afb0007388 */ /* 0x000fe80000000400 */
[----:B------:R-:W-:Y:S06]  /*5000*/  BAR.SYNC.DEFER_BLOCKING 0x0 ;  /* 0x0000000000007b1d */ /* 0x000fec0000010000 */
[----:B------:R-:W1:Y:S08]  /*5010*/  MUFU.EX2 R26, R26 ;  /* 0x0000001a001a7308 */ /* 0x000e700000000800 */
[----:B------:R-:W3:Y:S01]  /*5020*/  MUFU.EX2 R25, R25 ;  /* 0x0000001900197308 */ /* 0x000ee20000000800 */
[----:B-1----:R-:W-:-:S02]  /*5030*/  FMUL R100, R26, R60 ;  /* 0x0000003c1a647220 */ /* 0x002fc40000400000 */
[----:B0-----:R-:W-:Y:S01]  /*5040*/  FMUL R101, R26, R61 ;  /* 0x0000003d1a657220 */ /* 0x001fe20000400000 */
[----:B------:R-:W-:Y:S01]  /*5050*/  LDSM.16.M88.4 R80, [R24+0x4800] ;  /* 0x004800001850783b */ /* 0x000fe20000000200 */
[--C-:B------:R-:W-:Y:S02]  /*5060*/  FADD R170, R170, -R20.reuse ;  /* 0x80000014aaaa7221 */ /* 0x100fe40000000000 */
[--C-:B------:R-:W-:Y:S01]  /*5070*/  FADD R171, R171, -R20.reuse ;  /* 0x80000014abab7221 */ /* 0x100fe20000000000 */
[----:B------:R-:W-:Y:S01]  /*5080*/  LDSM.16.M88.4 R68, [R24+0x4000] ;  /* 0x004000001844783b */ /* 0x000fe20000000200 */
[C---:B---3--:R-:W-:Y:S02]  /*5090*/  FMUL R102, R25.reuse, R62 ;  /* 0x0000003e19667220 */ /* 0x048fe40000400000 */
[----:B------:R-:W-:Y:S01]  /*50a0*/  FMUL R103, R25, R63 ;  /* 0x0000003f19677220 */ /* 0x000fe20000400000 */
[----:B------:R-:W-:Y:S04]  /*50b0*/  LDSM.16.M88.4 R96, [R24+0x5000] ;  /* 0x005000001860783b */ /* 0x000fe80000000200 */
[----:B------:R-:W0:Y:S01]  /*50c0*/  LDSM.16.M88.4 R60, [R24+0x6000] ;  /* 0x00600000183c783b */ /* 0x000e220000000200 */
[----:B------:R-:W-:-:S02]  /*50d0*/  FADD R172, R172, -R20 ;  /* 0x80000014acac7221 */ /* 0x000fc40000000000 */
[--C-:B------:R-:W-:Y:S01]  /*50e0*/  FADD R169, R169, -R22.reuse ;  /* 0x80000016a9a97221 */ /* 0x100fe20000000000 */
[----:B------:R-:W1:Y:S01]  /*50f0*/  LDSM.16.M88.4 R108, [R24+0x5800] ;  /* 0x00580000186c783b */ /* 0x000e620000000200 */
[--C-:B------:R-:W-:Y:S02]  /*5100*/  FADD R168, R168, -R22.reuse ;  /* 0x80000016a8a87221 */ /* 0x100fe40000000000 */
[--C-:B------:R-:W-:Y:S02]  /*5110*/  FADD R40, R27, -R22.reuse ;  /* 0x800000161b287221 */ /* 0x100fe40000000000 */
[----:B------:R-:W-:Y:S02]  /*5120*/  FADD R147, R147, -R22 ;  /* 0x8000001693937221 */ /* 0x000fe40000000000 */
[----:B------:R-:W-:Y:S02]  /*5130*/  FMUL R46, R170, 1.4426950216293334961 ;  /* 0x3fb8aa3baa2e7820 */ /* 0x000fe40000400000 */
[----:B------:R-:W-:-:S02]  /*5140*/  FMUL R29, R171, 1.4426950216293334961 ;  /* 0x3fb8aa3bab1d7820 */ /* 0x000fc40000400000 */
[----:B------:R-:W-:Y:S02]  /*5150*/  FMUL R44, R172, 1.4426950216293334961 ;  /* 0x3fb8aa3bac2c7820 */ /* 0x000fe40000400000 */
[----:B------:R-:W-:Y:S02]  /*5160*/  FMUL R47, R169, 1.4426950216293334961 ;  /* 0x3fb8aa3ba92f7820 */ /* 0x000fe40000400000 */
[----:B------:R-:W-:Y:S02]  /*5170*/  FMUL R42, R168, 1.4426950216293334961 ;  /* 0x3fb8aa3ba82a7820 */ /* 0x000fe40000400000 */
[----:B------:R-:W-:Y:S02]  /*5180*/  FMUL R40, R40, 1.4426950216293334961 ;  /* 0x3fb8aa3b28287820 */ /* 0x000fe40000400000 */
[----:B------:R-:W-:Y:S01]  /*5190*/  FMUL R27, R147, 1.4426950216293334961 ;  /* 0x3fb8aa3b931b7820 */ /* 0x000fe20000400000 */
[----:B------:R-:W-:Y:S08]  /*51a0*/  MUFU.EX2 R46, R46 ;  /* 0x0000002e002e7308 */ /* 0x000ff00000000800 */
[----:B------:R-:W3:Y:S08]  /*51b0*/  MUFU.EX2 R29, R29 ;  /* 0x0000001d001d7308 */ /* 0x000ef00000000800 */
[----:B------:R-:W-:Y:S08]  /*51c0*/  MUFU.EX2 R44, R44 ;  /* 0x0000002c002c7308 */ /* 0x000ff00000000800 */
[----:B------:R-:W-:Y:S08]  /*51d0*/  MUFU.EX2 R47, R47 ;  /* 0x0000002f002f7308 */ /* 0x000ff00000000800 */
[----:B------:R-:W4:Y:S08]  /*51e0*/  MUFU.EX2 R42, R42 ;  /* 0x0000002a002a7308 */ /* 0x000f300000000800 */
[----:B------:R-:W-:Y:S08]  /*51f0*/  MUFU.EX2 R40, R40 ;  /* 0x0000002800287308 */ /* 0x000ff00000000800 */
[----:B------:R-:W5:Y:S01]  /*5200*/  MUFU.EX2 R27, R27 ;  /* 0x0000001b001b7308 */ /* 0x000f620000000800 */
[----:B---3--:R-:W-:Y:S01]  /*5210*/  F2FP.PACK_AB R48, R29, R46 ;  /* 0x0000002e1d30723e */ /* 0x008fe200000000ff */
[----:B------:R-:W-:Y:S01]  /*5220*/  FMUL R88, R26, R76 ;  /* 0x0000004c1a587220 */ /* 0x000fe20000400000 */
[----:B----4-:R-:W-:Y:S01]  /*5230*/  F2FP.PACK_AB R49, R42, R47 ;  /* 0x0000002f2a31723e */ /* 0x010fe200000000ff */
[----:B------:R-:W-:Y:S01]  /*5240*/  FMUL R89, R26, R77 ;  /* 0x0000004d1a597220 */ /* 0x000fe20000400000 */
[----:B------:R-:W-:Y:S01]  /*5250*/  F2FP.PACK_AB R50, R44, R36 ;  /* 0x000000242c32723e */ /* 0x000fe200000000ff */
[----:B------:R-:W-:-:S02]  /*5260*/  FMUL R90, R25, R78 ;  /* 0x0000004e195a7220 */ /* 0x000fc40000400000 */
[C---:B------:R-:W-:Y:S02]  /*5270*/  FMUL R91, R25.reuse, R79 ;  /* 0x0000004f195b7220 */ /* 0x040fe40000400000 */
[C---:B------:R-:W-:Y:S01]  /*5280*/  FMUL R112, R26.reuse, R72 ;  /* 0x000000481a707220 */ /* 0x040fe20000400000 */
[----:B------:R-:W-:Y:S01]  /*5290*/  LDSM.16.M88.4 R76, [R24+0x7000] ;  /* 0x00700000184c783b */ /* 0x000fe20000000200 */
[C---:B------:R-:W-:Y:S02]  /*52a0*/  FMUL R113, R26.reuse, R73 ;  /* 0x000000491a717220 */ /* 0x040fe40000400000 */
[----:B------:R-:W-:Y:S01]  /*52b0*/  FMUL R114, R25, R74 ;  /* 0x0000004a19727220 */ /* 0x000fe20000400000 */
[----:B-----5:R-:W-:Y:S01]  /*52c0*/  F2FP.PACK_AB R51, R27, R40 ;  /* 0x000000281b33723e */ /* 0x020fe200000000ff */
[----:B--2---:R-:W-:Y:S02]  /*52d0*/  FMUL R115, R25, R75 ;  /* 0x0000004b19737220 */ /* 0x004fe40000400000 */
[----:B------:R-:W2:Y:S01]  /*52e0*/  LDSM.16.M88.4 R72, [R24+0x6800] ;  /* 0x006800001848783b */ /* 0x000ea20000000200 */
[----:B------:R-:W-:-:S02]  /*52f0*/  FMUL R84, R26, R64 ;  /* 0x000000401a547220 */ /* 0x000fc40000400000 */
[----:B------:R-:W-:Y:S02]  /*5300*/  FMUL R85, R26, R65 ;  /* 0x000000411a557220 */ /* 0x000fe40000400000 */
[C---:B------:R-:W-:Y:S02]  /*5310*/  FMUL R86, R25.reuse, R66 ;  /* 0x0000004219567220 */ /* 0x040fe40000400000 */
[----:B------:R-:W-:Y:S02]  /*5320*/  FMUL R87, R25, R67 ;  /* 0x0000004319577220 */ /* 0x000fe40000400000 */
[----:B------:R-:W3:Y:S01]  /*5330*/  LDSM.16.M88.4 R64, [R24+0x7800] ;  /* 0x007800001840783b */ /* 0x000ee20000000200 */
[----:B0-----:R-:W-:Y:S07]  /*5340*/  HMMA.16816.F32 R88, R48, R60, R88 ;  /* 0x0000003c3058723c */ /* 0x001fee0000001858 */
[----:B------:R-:W-:-:S04]  /*5350*/  FADD R60, R129, -R20 ;  /* 0x80000014813c7221 */ /* 0x000fc80000000000 */
[----:B------:R-:W-:Y:S02]  /*5360*/  FMUL R60, R60, 1.4426950216293334961 ;  /* 0x3fb8aa3b3c3c7820 */ /* 0x000fe40000400000 */
[--C-:B------:R-:W-:Y:S02]  /*5370*/  FADD R61, R123, -R20.reuse ;  /* 0x800000147b3d7221 */ /* 0x100fe40000000000 */
[----:B------:R0:W-:Y:S02]  /*5380*/  MUFU.EX2 R123, R60 ;  /* 0x0000003c007b7308 */ /* 0x0001e40000000800 */
[----:B0-----:R-:W-:Y:S02]  /*5390*/  FADD R60, R127, -R20 ;  /* 0x800000147f3c7221 */ /* 0x001fe40000000000 */
[----:B------:R-:W-:Y:S02]  /*53a0*/  FMUL R127, R61, 1.4426950216293334961 ;  /* 0x3fb8aa3b3d7f7820 */ /* 0x000fe40000400000 */
[----:B------:R-:W-:-:S02]  /*53b0*/  FMUL R60, R60, 1.4426950216293334961 ;  /* 0x3fb8aa3b3c3c7820 */ /* 0x000fc40000400000 */
[----:B------:R-:W-:Y:S02]  /*53c0*/  FADD R61, R128, -R22 ;  /* 0x80000016803d7221 */ /* 0x000fe40000000000 */
[----:B------:R0:W-:Y:S01]  /*53d0*/  MUFU.EX2 R128, R60 ;  /* 0x0000003c00807308 */ /* 0x0001e20000000800 */
[----:B------:R-:W-:Y:S02]  /*53e0*/  FADD R122, R122, -R20 ;  /* 0x800000147a7a7221 */ /* 0x000fe40000000000 */
[----:B0-----:R-:W-:-:S04]  /*53f0*/  FADD R60, R126, -R22 ;  /* 0x800000167e3c7221 */ /* 0x001fc80000000000 */
[----:B------:R-:W-:Y:S02]  /*5400*/  FMUL R60, R60, 1.4426950216293334961 ;  /* 0x3fb8aa3b3c3c7820 */ /* 0x000fe40000400000 */
[----:B------:R-:W-:Y:S02]  /*5410*/  FADD R125, R125, -R22 ;  /* 0x800000167d7d7221 */ /* 0x000fe40000000000 */
[----:B------:R0:W-:Y:S01]  /*5420*/  MUFU.EX2 R129, R60 ;  /* 0x0000003c00817308 */ /* 0x0001e20000000800 */
[C---:B------:R-:W-:Y:S02]  /*5430*/  FMUL R104, R26.reuse, R104 ;  /* 0x000000681a687220 */ /* 0x040fe40000400000 */
[----:B------:R-:W-:Y:S02]  /*5440*/  FMUL R105, R26, R105 ;  /* 0x000000691a697220 */ /* 0x000fe40000400000 */
[C---:B------:R-:W-:Y:S02]  /*5450*/  FMUL R106, R25.reuse, R106 ;  /* 0x0000006a196a7220 */ /* 0x040fe40000400000 */
[----:B------:R-:W-:-:S02]  /*5460*/  FMUL R107, R25, R107 ;  /* 0x0000006b196b7220 */ /* 0x000fc40000400000 */
[----:B0-----:R-:W-:Y:S02]  /*5470*/  FADD R60, R124, -R22 ;  /* 0x800000167c3c7221 */ /* 0x001fe40000000000 */
[C---:B------:R-:W-:Y:S02]  /*5480*/  FMUL R92, R26.reuse, R92 ;  /* 0x0000005c1a5c7220 */ /* 0x040fe40000400000 */
[C---:B------:R-:W-:Y:S02]  /*5490*/  FMUL R93, R26.reuse, R93 ;  /* 0x0000005d1a5d7220 */ /* 0x040fe40000400000 */
[C---:B------:R-:W-:Y:S02]  /*54a0*/  FMUL R94, R25.reuse, R94 ;  /* 0x0000005e195e7220 */ /* 0x040fe40000400000 */
[----:B------:R-:W-:Y:S02]  /*54b0*/  FMUL R95, R25, R95 ;  /* 0x0000005f195f7220 */ /* 0x000fe40000400000 */
[----:B------:R-:W-:-:S02]  /*54c0*/  FMUL R56, R26, R56 ;  /* 0x000000381a387220 */ /* 0x000fc40000400000 */
[----:B------:R-:W-:Y:S02]  /*54d0*/  FMUL R57, R26, R57 ;  /* 0x000000391a397220 */ /* 0x000fe40000400000 */
[C---:B------:R-:W-:Y:S02]  /*54e0*/  FMUL R58, R25.reuse, R58 ;  /* 0x0000003a193a7220 */ /* 0x040fe40000400000 */
[----:B------:R-:W-:Y:S02]  /*54f0*/  FMUL R59, R25, R59 ;  /* 0x0000003b193b7220 */ /* 0x000fe40000400000 */
[----:B------:R-:W-:Y:S02]  /*5500*/  FMUL R122, R122, 1.4426950216293334961 ;  /* 0x3fb8aa3b7a7a7820 */ /* 0x000fe40000400000 */
[----:B------:R-:W-:Y:S02]  /*5510*/  FMUL R125, R125, 1.4426950216293334961 ;  /* 0x3fb8aa3b7d7d7820 */ /* 0x000fe40000400000 */
[----:B------:R-:W-:-:S02]  /*5520*/  FMUL R52, R26, R52 ;  /* 0x000000341a347220 */ /* 0x000fc40000400000 */
[----:B------:R-:W-:Y:S02]  /*5530*/  FMUL R53, R26, R53 ;  /* 0x000000351a357220 */ /* 0x000fe40000400000 */
[C---:B------:R-:W-:Y:S02]  /*5540*/  FMUL R54, R25.reuse, R54 ;  /* 0x0000003619367220 */ /* 0x040fe40000400000 */
[----:B------:R-:W-:Y:S02]  /*5550*/  FMUL R55, R25, R55 ;  /* 0x0000003719377220 */ /* 0x000fe40000400000 */
[----:B------:R-:W-:Y:S02]  /*5560*/  FMUL R61, R61, 1.4426950216293334961 ;  /* 0x3fb8aa3b3d3d7820 */ /* 0x000fe40000400000 */
[----:B------:R-:W-:Y:S01]  /*5570*/  FMUL R60, R60, 1.4426950216293334961 ;  /* 0x3fb8aa3b3c3c7820 */ /* 0x000fe20000400000 */
[C---:B------:R-:W-:Y:S01]  /*5580*/  HMMA.16816.F32 R100, R48.reuse, R80, R100 ;  /* 0x000000503064723c */ /* 0x040fe20000001864 */
[----:B------:R-:W-:Y:S07]  /*5590*/  MUFU.EX2 R124, R125 ;  /* 0x0000007d007c7308 */ /* 0x000fee0000000800 */
[C---:B------:R-:W-:Y:S01]  /*55a0*/  HMMA.16816.F32 R104, R48.reuse, R68, R104 ;  /* 0x000000443068723c */ /* 0x040fe20000001868 */
[----:B------:R-:W0:Y:S07]  /*55b0*/  MUFU.EX2 R122, R122 ;  /* 0x0000007a007a7308 */ /* 0x000e2e0000000800 */
[C---:B------:R-:W-:Y:S01]  /*55c0*/  HMMA.16816.F32 R112, R48.reuse, R96, R112 ;  /* 0x000000603070723c */ /* 0x040fe20000001870 */
[----:B------:R-:W-:Y:S07]  /*55d0*/  MUFU.EX2 R127, R127 ;  /* 0x0000007f007f7308 */ /* 0x000fee0000000800 */
[C---:B-1----:R-:W-:Y:S01]  /*55e0*/  HMMA.16816.F32 R92, R48.reuse, R108, R92 ;  /* 0x0000006c305c723c */ /* 0x042fe2000000185c */
[----:B------:R-:W1:Y:S07]  /*55f0*/  MUFU.EX2 R126, R61 ;  /* 0x0000003d007e7308 */ /* 0x000e6e0000000800 */
[C---:B--2---:R-:W-:Y:S01]  /*5600*/  HMMA.16816.F32 R84, R48.reuse, R72, R84 ;  /* 0x000000483054723c */ /* 0x044fe20000001854 */
[----:B------:R-:W2:Y:S07]  /*5610*/  MUFU.EX2 R125, R60 ;  /* 0x0000003c007d7308 */ /* 0x000eae0000000800 */
[C---:B------:R-:W-:Y:S08]  /*5620*/  HMMA.16816.F32 R56, R48.reuse, R76, R56 ;  /* 0x0000004c3038723c */ /* 0x040ff00000001838 */
[----:B---3--:R-:W-:Y:S07]  /*5630*/  HMMA.16816.F32 R48, R48, R64, R52 ;  /* 0x000000403030723c */ /* 0x008fee0000001834 */
[----:B------:R-:W-:-:S04]  /*5640*/  FADD R64, R131, -R20 ;  /* 0x8000001483407221 */ /* 0x000fc80000000000 */
[----:B------:R-:W-:Y:S02]  /*5650*/  FMUL R65, R64, 1.4426950216293334961 ;  /* 0x3fb8aa3b40417820 */ /* 0x000fe40000400000 */
[--C-:B------:R-:W-:Y:S02]  /*5660*/  FADD R64, R132, -R20.reuse ;  /* 0x8000001484407221 */ /* 0x100fe40000000000 */
[----:B------:R-:W-:Y:S01]  /*5670*/  FADD R141, R141, -R20 ;  /* 0x800000148d8d7221 */ /* 0x000fe20000000000 */
[----:B------:R3:W-:Y:S01]  /*5680*/  MUFU.EX2 R132, R65 ;  /* 0x0000004100847308 */ /* 0x0007e20000000800 */
[----:B0-----:R-:W-:Y:S02]  /*5690*/  F2FP.PACK_AB R52, R123, R122 ;  /* 0x0000007a7b34723e */ /* 0x001fe400000000ff */
[----:B-1----:R-:W-:Y:S02]  /*56a0*/  F2FP.PACK_AB R53, R129, R126 ;  /* 0x0000007e8135723e */ /* 0x002fe400000000ff */
[----:B------:R-:W-:-:S02]  /*56b0*/  F2FP.PACK_AB R54, R128, R127 ;  /* 0x0000007f8036723e */ /* 0x000fc400000000ff */
[----:B--2---:R-:W-:Y:S01]  /*56c0*/  F2FP.PACK_AB R55, R125, R124 ;  /* 0x0000007c7d37723e */ /* 0x004fe200000000ff */
[----:B---3--:R-:W-:Y:S02]  /*56d0*/  FMUL R65, R64, 1.4426950216293334961 ;  /* 0x3fb8aa3b40417820 */ /* 0x008fe40000400000 */
[----:B------:R-:W-:Y:S01]  /*56e0*/  FADD R64, R136, -R22 ;  /* 0x8000001688407221 */ /* 0x000fe20000000000 */
[----:B------:R-:W-:Y:S01]  /*56f0*/  LOP3.LUT R168, R24, 0x40, RZ, 0x3c, !PT ;  /* 0x0000004018a87812 */ /* 0x000fe200078e3cff */
[----:B------:R-:W-:Y:S02]  /*5700*/  FMUL R141, R141, 1.4426950216293334961 ;  /* 0x3fb8aa3b8d8d7820 */ /* 0x000fe40000400000 */
[----:B------:R-:W-:Y:S02]  /*5710*/  FMUL R64, R64, 1.4426950216293334961 ;  /* 0x3fb8aa3b40407820 */ /* 0x000fe40000400000 */
[----:B------:R-:W-:Y:S01]  /*5720*/  FADD R60, R130, -R20 ;  /* 0x80000014823c7221 */ /* 0x000fe20000000000 */
[----:B------:R-:W-:Y:S01]  /*5730*/  HMMA.16816.F32 R80, R52, R82, R100 ;  /* 0x000000523450723c */ /* 0x000fe20000001864 */
[----:B------:R0:W-:Y:S01]  /*5740*/  MUFU.EX2 R130, R141 ;  /* 0x0000008d00827308 */ /* 0x0001e20000000800 */
[----:B------:R-:W1:Y:S01]  /*5750*/  LDSM.16.M88.4 R100, [R168+0x6000] ;  /* 0x00600000a864783b */ /* 0x000e620000000200 */
[----:B------:R-:W-:-:S06]  /*5760*/  FMUL R60, R60, 1.4426950216293334961 ;  /* 0x3fb8aa3b3c3c7820 */ /* 0x000fcc0000400000 */
[----:B------:R-:W-:Y:S01]  /*5770*/  MUFU.EX2 R136, R65 ;  /* 0x0000004100887308 */ /* 0x000fe20000000800 */
[--C-:B0-----:R-:W-:Y:S01]  /*5780*/  FADD R141, R138, -R22.reuse ;  /* 0x800000168a8d7221 */ /* 0x101fe20000000000 */
[C---:B------:R-:W-:Y:S01]  /*5790*/  HMMA.16816.F32 R68, R52.reuse, R70, R104 ;  /* 0x000000463444723c */ /* 0x040fe20000001868 */
[----:B------:R-:W-:Y:S05]  /*57a0*/  LDSM.16.M88.4 R104, [R168+0x5800] ;  /* 0x00580000a868783b */ /* 0x000fea0000000200 */
[----:B------:R0:W-:Y:S01]  /*57b0*/  MUFU.EX2 R138, R64 ;  /* 0x00000040008a7308 */ /* 0x0001e20000000800 */
[--C-:B------:R-:W-:Y:S02]  /*57c0*/  FADD R140, R140, -R22.reuse ;  /* 0x800000168c8c7221 */ /* 0x100fe40000000000 */
[----:B------:R-:W-:Y:S01]  /*57d0*/  FADD R139, R139, -R22 ;  /* 0x800000168b8b7221 */ /* 0x000fe20000000000 */
[----:B0-----:R-:W-:Y:S01]  /*57e0*/  HMMA.16816.F32 R64, R52, R66, R48 ;  /* 0x000000423440723c */ /* 0x001fe20000001830 */
[----:B------:R-:W0:Y:S03]  /*57f0*/  LDSM.16.M88.4 R48, [R168+0x4800] ;  /* 0x00480000a830783b */ /* 0x000e260000000200 */
[----:B------:R2:W3:Y:S01]  /*5800*/  MUFU.EX2 R131, R60 ;  /* 0x0000003c00837308 */ /* 0x0004e20000000800 */
[----:B------:R-:W-:-:S02]  /*5810*/  FMUL R141, R141, 1.4426950216293334961 ;  /* 0x3fb8aa3b8d8d7820 */ /* 0x000fc40000400000 */
[----:B------:R-:W-:Y:S01]  /*5820*/  FMUL R140, R140, 1.4426950216293334961 ;  /* 0x3fb8aa3b8c8c7820 */ /* 0x000fe20000400000 */
[----:B------:R-:W-:Y:S01]  /*5830*/  HMMA.16816.F32 R112, R52, R98, R112 ;  /* 0x000000623470723c */ /* 0x000fe20000001870 */
[----:B------:R-:W-:-:S07]  /*5840*/  FMUL R139, R139, 1.4426950216293334961 ;  /* 0x3fb8aa3b8b8b7820 */ /* 0x000fce0000400000 */
[C---:B------:R-:W-:Y:S08]  /*5850*/  HMMA.16816.F32 R108, R52.reuse, R110, R92 ;  /* 0x0000006e346c723c */ /* 0x040ff0000000185c */
[C---:B--2---:R-:W-:Y:S08]  /*5860*/  HMMA.16816.F32 R60, R52.reuse, R62, R88 ;  /* 0x0000003e343c723c */ /* 0x044ff00000001858 */
[C---:B------:R-:W-:Y:S08]  /*5870*/  HMMA.16816.F32 R72, R52.reuse, R74, R84 ;  /* 0x0000004a3448723c */ /* 0x040ff00000001854 */
[----:B------:R-:W-:Y:S01]  /*5880*/  HMMA.16816.F32 R76, R52, R78, R56 ;  /* 0x0000004e344c723c */ /* 0x000fe20000001838 */
[----:B------:R-:W2:Y:S01]  /*5890*/  LDSM.16.M88.4 R52, [R168+0x4000] ;  /* 0x00400000a834783b */ /* 0x000ea20000000200 */
[----:B------:R-:W4:Y:S03]  /*58a0*/  MUFU.EX2 R141, R141 ;  /* 0x0000008d008d7308 */ /* 0x000f260000000800 */
[----:B------:R-:W5:Y:S04]  /*58b0*/  LDSM.16.M88.4 R56, [R168+0x5000] ;  /* 0x00500000a838783b */ /* 0x000f680000000200 */
[----:B------:R-:W0:Y:S01]  /*58c0*/  LDSM.16.M88.4 R88, [R168+0x7800] ;  /* 0x00780000a858783b */ /* 0x000e220000000200 */
[----:B------:R-:W-:Y:S03]  /*58d0*/  MUFU.EX2 R140, R140 ;  /* 0x0000008c008c7308 */ /* 0x000fe60000000800 */
[----:B------:R-:W2:Y:S04]  /*58e0*/  LDSM.16.M88.4 R96, [R168+0x6800] ;  /* 0x00680000a860783b */ /* 0x000ea80000000200 */
[----:B------:R-:W2:Y:S01]  /*58f0*/  LDSM.16.M88.4 R92, [R168+0x7000] ;  /* 0x00700000a85c783b */ /* 0x000ea20000000200 */
[----:B------:R-:W1:Y:S01]  /*5900*/  MUFU.EX2 R139, R139 ;  /* 0x0000008b008b7308 */ /* 0x000e620000000800 */
[----:B---3--:R-:W-:-:S02]  /*5910*/  F2FP.PACK_AB R84, R131, R130 ;  /* 0x000000828354723e */ /* 0x008fc400000000ff */
[----:B----4-:R-:W-:Y:S02]  /*5920*/  F2FP.PACK_AB R85, R141, R138 ;  /* 0x0000008a8d55723e */ /* 0x010fe400000000ff */
[----:B------:R-:W-:Y:S01]  /*5930*/  F2FP.PACK_AB R86, R136, R132 ;  /* 0x000000848856723e */ /* 0x000fe200000000ff */
[--C-:B------:R-:W-:Y:S02]  /*5940*/  FADD R116, R116, -R20.reuse ;  /* 0x8000001474747221 */ /* 0x100fe40000000000 */
[--C-:B------:R-:W-:Y:S01]  /*5950*/  FADD R120, R120, -R20.reuse ;  /* 0x8000001478787221 */ /* 0x100fe20000000000 */
[----:B-1----:R-:W-:Y:S01]  /*5960*/  F2FP.PACK_AB R87, R139, R140 ;  /* 0x0000008c8b57723e */ /* 0x002fe200000000ff */
[----:B------:R-:W-:Y:S02]  /*5970*/  FADD R117, R117, -R20 ;  /* 0x8000001475757221 */ /* 0x000fe40000000000 */
[--C-:B------:R-:W-:Y:S02]  /*5980*/  FADD R119, R119, -R22.reuse ;  /* 0x8000001677777221 */ /* 0x100fe40000000000 */
[----:B------:R-:W-:-:S02]  /*5990*/  FADD R28, R28, -R22 ;  /* 0x800000161c1c7221 */ /* 0x000fc40000000000 */
[----:B------:R-:W-:Y:S01]  /*59a0*/  HMMA.16816.F32 R60, R84, R100, R60 ;  /* 0x00000064543c723c */ /* 0x000fe2000000183c */
[----:B------:R-:W-:Y:S02]  /*59b0*/  FADD R118, R118, -R22 ;  /* 0x8000001676767221 */ /* 0x000fe40000000000 */
[----:B------:R-:W-:-:S04]  /*59c0*/  FMUL R28, R28, 1.4426950216293334961 ;  /* 0x3fb8aa3b1c1c7820 */ /* 0x000fc80000400000 */
[----:B------:R-:W-:Y:S01]  /*59d0*/  FADD R100, R121, -R20 ;  /* 0x8000001479647221 */ /* 0x000fe20000000000 */
[----:B0-----:R-:W-:Y:S01]  /*59e0*/  HMMA.16816.F32 R80, R84, R48, R80 ;  /* 0x000000305450723c */ /* 0x001fe20000001850 */
[----:B------:R-:W-:Y:S02]  /*59f0*/  FMUL R101, R120, 1.4426950216293334961 ;  /* 0x3fb8aa3b78657820 */ /* 0x000fe40000400000 */
[----:B------:R-:W-:-:S04]  /*5a00*/  FMUL R100, R100, 1.4426950216293334961 ;  /* 0x3fb8aa3b64647820 */ /* 0x000fc80000400000 */
[----:B------:R-:W-:Y:S01]  /*5a10*/  FADD R48, R15, -R22 ;  /* 0x800000160f307221 */ /* 0x000fe20000000000 */
[----:B------:R-:W-:Y:S01]  /*5a20*/  HMMA.16816.F32 R108, R84, R104, R108 ;  /* 0x00000068546c723c */ /* 0x000fe2000000186c */
[----:B------:R-:W-:Y:S02]  /*5a30*/  FMUL R118, R118, 1.4426950216293334961 ;  /* 0x3fb8aa3b76767820 */ /* 0x000fe40000400000 */
[----:B------:R-:W-:-:S04]  /*5a40*/  FMUL R48, R48, 1.4426950216293334961 ;  /* 0x3fb8aa3b30307820 */ /* 0x000fc80000400000 */
[----:B------:R-:W-:Y:S02]  /*5a50*/  FMUL R105, R116, 1.4426950216293334961 ;  /* 0x3fb8aa3b74697820 */ /* 0x000fe40000400000 */
[----:B------:R-:W-:Y:S02]  /*5a60*/  FMUL R104, R117, 1.4426950216293334961 ;  /* 0x3fb8aa3b75687820 */ /* 0x000fe40000400000 */
[----:B------:R-:W-:Y:S01]  /*5a70*/  FMUL R116, R119, 1.4426950216293334961 ;  /* 0x3fb8aa3b77747820 */ /* 0x000fe20000400000 */
[C---:B--2---:R-:W-:Y:S01]  /*5a80*/  HMMA.16816.F32 R68, R84.reuse, R52, R68 ;  /* 0x000000345444723c */ /* 0x044fe20000001844 */
[----:B------:R-:W-:Y:S08]  /*5a90*/  MUFU.EX2 R100, R100 ;  /* 0x0000006400647308 */ /* 0x000ff00000000800 */
[----:B------:R-:W0:Y:S01]  /*5aa0*/  MUFU.EX2 R101, R101 ;  /* 0x0000006500657308 */ /* 0x000e220000000800 */
[C---:B-----5:R-:W-:Y:S07]  /*5ab0*/  HMMA.16816.F32 R112, R84.reuse, R56, R112 ;  /* 0x000000385470723c */ /* 0x060fee0000001870 */
[----:B------:R-:W-:Y:S01]  /*5ac0*/  MUFU.EX2 R104, R104 ;  /* 0x0000006800687308 */ /* 0x000fe20000000800 */
[C---:B------:R-:W-:Y:S07]  /*5ad0*/  HMMA.16816.F32 R64, R84.reuse, R88, R64 ;  /* 0x000000585440723c */ /* 0x040fee0000001840 */
[----:B------:R-:W-:Y:S08]  /*5ae0*/  MUFU.EX2 R105, R105 ;  /* 0x0000006900697308 */ /* 0x000ff00000000800 */
[----:B------:R-:W-:Y:S08]  /*5af0*/  MUFU.EX2 R116, R116 ;  /* 0x0000007400747308 */ /* 0x000ff00000000800 */
[----:B------:R-:W1:Y:S08]  /*5b00*/  MUFU.EX2 R15, R118 ;  /* 0x00000076000f7308 */ /* 0x000e700000000800 */
[----:B------:R2:W-:Y:S08]  /*5b10*/  MUFU.EX2 R117, R48 ;  /* 0x0000003000757308 */ /* 0x0005f00000000800 */
[----:B------:R-:W3:Y:S01]  /*5b20*/  MUFU.EX2 R28, R28 ;  /* 0x0000001c001c7308 */ /* 0x000ee20000000800 */
[--C-:B--2---:R-:W-:Y:S01]  /*5b30*/  FADD R48, R41, -R20.reuse ;  /* 0x8000001429307221 */ /* 0x104fe20000000000 */
[----:B------:R-:W-:Y:S01]  /*5b40*/  HMMA.16816.F32 R72, R84, R96, R72 ;  /* 0x000000605448723c */ /* 0x000fe20000001848 */
[----:B------:R-:W-:-:S02]  /*5b50*/  FADD R41, R33, -R20 ;  /* 0x8000001421297221 */ /* 0x000fc40000000000 */
[----:B------:R-:W-:-:S05]  /*5b60*/  FMUL R48, R48, 1.4426950216293334961 ;  /* 0x3fb8aa3b30307820 */ /* 0x000fca0000400000 */
[----:B------:R-:W-:Y:S01]  /*5b70*/  HMMA.16816.F32 R76, R84, R92, R76 ;  /* 0x0000005c544c723c */ /* 0x000fe2000000184c */
[----:B------:R2:W-:Y:S06]  /*5b80*/  MUFU.EX2 R33, R48 ;  /* 0x0000003000217308 */ /* 0x0005ec0000000800 */
[----:B0-----:R-:W-:Y:S02]  /*5b90*/  F2FP.PACK_AB R84, R101, R100 ;  /* 0x000000646554723e */ /* 0x001fe400000000ff */
[----:B-1----:R-:W-:Y:S02]  /*5ba0*/  F2FP.PACK_AB R85, R15, R116 ;  /* 0x000000740f55723e */ /* 0x002fe400000000ff */
[----:B------:R-:W-:-:S02]  /*5bb0*/  F2FP.PACK_AB R86, R105, R104 ;  /* 0x000000686956723e */ /* 0x000fc400000000ff */
[----:B---3--:R-:W-:Y:S01]  /*5bc0*/  F2FP.PACK_AB R87, R28, R117 ;  /* 0x000000751c57723e */ /* 0x008fe200000000ff */
[----:B--2---:R-:W-:Y:S02]  /*5bd0*/  FMUL R48, R41, 1.4426950216293334961 ;  /* 0x3fb8aa3b29307820 */ /* 0x004fe40000400000 */
[----:B------:R-:W-:Y:S02]  /*5be0*/  FADD R41, R5, -R20 ;  /* 0x8000001405297221 */ /* 0x000fe40000000000 */
[----:B------:R0:W-:Y:S02]  /*5bf0*/  MUFU.EX2 R5, R48 ;  /* 0x0000003000057308 */ /* 0x0001e40000000800 */
[----:B------:R-:W-:Y:S01]  /*5c00*/  HMMA.16816.F32 R68, R84, R54, R68 ;  /* 0x000000365444723c */ /* 0x000fe20000001844 */
[----:B------:R-:W1:Y:S01]  /*5c10*/  LDSM.16.M88.4 R52, [R24+0x4880] ;  /* 0x004880001834783b */ /* 0x000e620000000200 */
[----:B0-----:R-:W-:Y:S02]  /*5c20*/  FMUL R48, R41, 1.4426950216293334961 ;  /* 0x3fb8aa3b29307820 */ /* 0x001fe40000400000 */
[----:B------:R-:W-:-:S04]  /*5c30*/  FADD R41, R13, -R22 ;  /* 0x800000160d297221 */ /* 0x000fc80000000000 */
[----:B------:R-:W-:Y:S01]  /*5c40*/  HMMA.16816.F32 R112, R84, R58, R112 ;  /* 0x0000003a5470723c */ /* 0x000fe20000001870 */
[----:B------:R-:W0:Y:S01]  /*5c50*/  LDSM.16.M88.4 R56, [R24+0x5080] ;  /* 0x005080001838783b */ /* 0x000e220000000200 */
[----:B------:R-:W-:Y:S02]  /*5c60*/  FMUL R41, R41, 1.4426950216293334961 ;  /* 0x3fb8aa3b29297820 */ /* 0x000fe40000400000 */
[----:B------:R-:W-:-:S04]  /*5c70*/  FADD R11, R11, -R20 ;  /* 0x800000140b0b7221 */ /* 0x000fc80000000000 */
[----:B------:R-:W-:Y:S01]  /*5c80*/  HMMA.16816.F32 R60, R84, R102, R60 ;  /* 0x00000066543c723c */ /* 0x000fe2000000183c */
[----:B------:R2:W-:Y:S01]  /*5c90*/  MUFU.EX2 R118, R41 ;  /* 0x0000002900767308 */ /* 0x0005e20000000800 */
[----:B------:R-:W-:-:S05]  /*5ca0*/  FADD R45, R45, -R22 ;  /* 0x800000162d2d7221 */ /* 0x000fca0000000000 */
[--C-:B------:R-:W-:Y:S01]  /*5cb0*/  FADD R102, R8, -R22.reuse ;  /* 0x8000001608667221 */ /* 0x100fe20000000000 */
[C---:B------:R-:W-:Y:S01]  /*5cc0*/  HMMA.16816.F32 R88, R84.reuse, R90, R64 ;  /* 0x0000005a5458723c */ /* 0x040fe20000001840 */
[----:B------:R-:W3:Y:S01]  /*5cd0*/  LDSM.16.M88.4 R64, [R24+0x5880] ;  /* 0x005880001840783b */ /* 0x000ee20000000200 */
[----:B--2---:R-:W-:Y:S02]  /*5ce0*/  FADD R41, R3, -R22 ;  /* 0x8000001603297221 */ /* 0x004fe40000000000 */
[----:B------:R-:W-:Y:S02]  /*5cf0*/  FMUL R11, R11, 1.4426950216293334961 ;  /* 0x3fb8aa3b0b0b7820 */ /* 0x000fe40000400000 */
[----:B------:R-:W-:Y:S02]  /*5d00*/  FMUL R102, R102, 1.4426950216293334961 ;  /* 0x3fb8aa3b66667820 */ /* 0x000fe40000400000 */
[----:B------:R-:W-:Y:S02]  /*5d10*/  FMUL R45, R45, 1.4426950216293334961 ;  /* 0x3fb8aa3b2d2d7820 */ /* 0x000fe40000400000 */
[----:B------:R-:W-:Y:S01]  /*5d20*/  FMUL R41, R41, 1.4426950216293334961 ;  /* 0x3fb8aa3b29297820 */ /* 0x000fe20000400000 */
[C---:B------:R-:W-:Y:S01]  /*5d30*/  HMMA.16816.F32 R80, R84.reuse, R50, R80 ;  /* 0x000000325450723c */ /* 0x040fe20000001850 */
[----:B------:R-:W2:Y:S08]  /*5d40*/  MUFU.EX2 R11, R11 ;  /* 0x0000000b000b7308 */ /* 0x000eb00000000800 */
[----:B------:R4:W-:Y:S01]  /*5d50*/  MUFU.EX2 R13, R48 ;  /* 0x00000030000d7308 */ /* 0x0009e20000000800 */
[C---:B------:R-:W-:Y:S07]  /*5d60*/  HMMA.16816.F32 R108, R84.reuse, R106, R108 ;  /* 0x0000006a546c723c */ /* 0x040fee000000186c */
[----:B------:R-:W5:Y:S01]  /*5d70*/  MUFU.EX2 R3, R45 ;  /* 0x0000002d00037308 */ /* 0x000f620000000800 */
[----:B----4-:R-:W4:Y:S07]  /*5d80*/  LDSM.16.M88.4 R48, [R24+0x4080] ;  /* 0x004080001830783b */ /* 0x010f2e0000000200 */
[----:B------:R-:W-:Y:S08]  /*5d90*/  MUFU.EX2 R8, R41 ;  /* 0x0000002900087308 */ /* 0x000ff00000000800 */
[----:B------:R-:W0:Y:S01]  /*5da0*/  MUFU.EX2 R102, R102 ;  /* 0x0000006600667308 */ /* 0x000e220000000800 */
[C---:B------:R-:W-:Y:S01]  /*5db0*/  HMMA.16816.F32 R72, R84.reuse, R98, R72 ;  /* 0x000000625448723c */ /* 0x040fe20000001848 */
[----:B------:R-:W-:Y:S01]  /*5dc0*/  FADD R29, R46, R29 ;  /* 0x0000001d2e1d7221 */ /* 0x000fe20000000000 */
[----:B------:R-:W-:Y:S06]  /*5dd0*/  LDSM.16.M88.4 R96, [R24+0x6880] ;  /* 0x006880001860783b */ /* 0x000fec0000000200 */
[----:B------:R-:W-:Y:S01]  /*5de0*/  HMMA.16816.F32 R76, R84, R94, R76 ;  /* 0x0000005e544c723c */ /* 0x000fe2000000184c */
[----:B------:R-:W4:Y:S06]  /*5df0*/  LDSM.16.M88.4 R92, [R24+0x6080] ;  /* 0x00608000185c783b */ /* 0x000f2c0000000200 */
[----:B--2---:R-:W-:-:S02]  /*5e00*/  F2FP.PACK_AB R84, R33, R11 ;  /* 0x0000000b2154723e */ /* 0x004fc400000000ff */
[----:B-----5:R-:W-:Y:S02]  /*5e10*/  F2FP.PACK_AB R85, R3, R118 ;  /* 0x000000760355723e */ /* 0x020fe400000000ff */
[----:B------:R-:W-:Y:S02]  /*5e20*/  F2FP.PACK_AB R86, R13, R5 ;  /* 0x000000050d56723e */ /* 0x000fe400000000ff */
[----:B0-----:R-:W-:-:S07]  /*5e30*/  F2FP.PACK_AB R87, R102, R8 ;  /* 0x000000086657723e */ /* 0x001fce00000000ff */
[C---:B-1----:R-:W-:Y:S07]  /*5e40*/  HMMA.16816.F32 R80, R84.reuse, R52, R80 ;  /* 0x000000345450723c */ /* 0x042fee0000001850 */
[----:B------:R-:W-:Y:S01]  /*5e50*/  FADD R53, R47, R42 ;  /* 0x0000002a2f357221 */ /* 0x000fe20000000000 */
[----:B------:R-:W-:Y:S03]  /*5e60*/  HMMA.16816.F32 R112, R84, R56, R112 ;  /* 0x000000385470723c */ /* 0x000fe60000001870 */
[----:B------:R-:W-:-:S04]  /*5e70*/  FADD R53, R40, R53 ;  /* 0x0000003528357221 */ /* 0x000fc80000000000 */
[----:B------:R-:W-:Y:S01]  /*5e80*/  FADD R57, R36, R29 ;  /* 0x0000001d24397221 */ /* 0x000fe20000000000 */
[----:B---3--:R-:W-:Y:S03]  /*5e90*/  HMMA.16816.F32 R108, R84, R64, R108 ;  /* 0x00000040546c723c */ /* 0x008fe6000000186c */
[----:B------:R-:W-:Y:S02]  /*5ea0*/  FADD R57, R44, R57 ;  /* 0x000000392c397221 */ /* 0x000fe40000000000 */
[----:B------:R-:W-:Y:S01]  /*5eb0*/  FADD R36, R43, -R20 ;  /* 0x800000142b247221 */ /* 0x000fe20000000000 */
[----:B------:R-:W-:Y:S01]  /*5ec0*/  LDSM.16.M88.4 R44, [R24+0x7880] ;  /* 0x00788000182c783b */ /* 0x000fe20000000200 */
[----:B------:R-:W-:Y:S02]  /*5ed0*/  FADD R64, R27, R53 ;  /* 0x000000351b407221 */ /* 0x000fe40000000000 */
[----:B------:R-:W-:Y:S01]  /*5ee0*/  FADD R57, R122, R57 ;  /* 0x000000397a397221 */ /* 0x000fe20000000000 */
[----:B------:R-:W0:Y:S01]  /*5ef0*/  LDSM.16.M88.4 R40, [R24+0x7080] ;  /* 0x007080001828783b */ /* 0x000e220000000200 */
[----:B------:R-:W-:-:S02]  /*5f00*/  FADD R64, R126, R64 ;  /* 0x000000407e407221 */ /* 0x000fc40000000000 */
[----:B------:R-:W-:Y:S02]  /*5f10*/  FADD R123, R123, R57 ;  /* 0x000000397b7b7221 */ /* 0x000fe40000000000 */
[----:B------:R-:W-:Y:S02]  /*5f20*/  FADD R64, R129, R64 ;  /* 0x0000004081407221 */ /* 0x000fe40000000000 */
[----:B------:R-:W-:Y:S02]  /*5f30*/  FADD R123, R127, R123 ;  /* 0x0000007b7f7b7221 */ /* 0x000fe40000000000 */
[----:B------:R-:W-:Y:S02]  /*5f40*/  FADD R124, R124, R64 ;  /* 0x000000407c7c7221 */ /* 0x000fe40000000000 */
[----:B------:R-:W-:Y:S02]  /*5f50*/  FADD R123, R128, R123 ;  /* 0x0000007b807b7221 */ /* 0x000fe40000000000 */
[----:B------:R-:W-:Y:S01]  /*5f60*/  FADD R124, R125, R124 ;  /* 0x0000007c7d7c7221 */ /* 0x000fe20000000000 */
[----:B----4-:R-:W-:Y:S01]  /*5f70*/  HMMA.16816.F32 R68, R84, R48, R68 ;  /* 0x000000305444723c */ /* 0x010fe20000001844 */
[----:B------:R-:W-:-:S02]  /*5f80*/  FADD R130, R130, R123 ;  /* 0x0000007b82827221 */ /* 0x000fc40000000000 */
[----:B------:R-:W-:Y:S02]  /*5f90*/  FADD R124, R138, R124 ;  /* 0x0000007c8a7c7221 */ /* 0x000fe40000000000 */
[--C-:B------:R-:W-:Y:S02]  /*5fa0*/  FADD R135, R135, -R20.reuse ;  /* 0x8000001487877221 */ /* 0x100fe40000000000 */
[--C-:B------:R-:W-:Y:S02]  /*5fb0*/  FADD R48, R137, -R20.reuse ;  /* 0x8000001489307221 */ /* 0x100fe40000000000 */
[--C-:B------:R-:W-:Y:S02]  /*5fc0*/  FADD R52, R134, -R20.reuse ;  /* 0x8000001486347221 */ /* 0x100fe40000000000 */
[----:B------:R-:W-:Y:S02]  /*5fd0*/  FADD R133, R133, -R20 ;  /* 0x8000001485857221 */ /* 0x000fe40000000000 */
[----:B------:R-:W-:-:S02]  /*5fe0*/  FADD R142, R142, -R22 ;  /* 0x800000168e8e7221 */ /* 0x000fc40000000000 */
[--C-:B------:R-:W-:Y:S02]  /*5ff0*/  FADD R144, R144, -R22.reuse ;  /* 0x8000001690907221 */ /* 0x100fe40000000000 */
[--C-:B------:R-:W-:Y:S02]  /*6000*/  FADD R143, R143, -R22.reuse ;  /* 0x800000168f8f7221 */ /* 0x100fe40000000000 */
[----:B------:R-:W-:Y:S02]  /*6010*/  FADD R34, R34, -R22 ;  /* 0x8000001622227221 */ /* 0x000fe40000000000 */
[----:B------:R-:W-:Y:S02]  /*6020*/  FADD R130, R131, R130 ;  /* 0x0000008283827221 */ /* 0x000fe40000000000 */
[----:B------:R-:W-:Y:S02]  /*6030*/  FADD R124, R141, R124 ;  /* 0x0000007c8d7c7221 */ /* 0x000fe40000000000 */
[----:B------:R-:W-:-:S02]  /*6040*/  FMUL R48, R48, 1.4426950216293334961 ;  /* 0x3fb8aa3b30307820 */ /* 0x000fc40000400000 */
[----:B------:R-:W-:Y:S02]  /*6050*/  FMUL R49, R135, 1.4426950216293334961 ;  /* 0x3fb8aa3b87317820 */ /* 0x000fe40000400000 */
[----:B------:R-:W-:Y:S02]  /*6060*/  FMUL R52, R52, 1.4426950216293334961 ;  /* 0x3fb8aa3b34347820 */ /* 0x000fe40000400000 */
[----:B------:R-:W-:Y:S02]  /*6070*/  FMUL R29, R133, 1.4426950216293334961 ;  /* 0x3fb8aa3b851d7820 */ /* 0x000fe40000400000 */
[----:B------:R-:W-:Y:S02]  /*6080*/  FMUL R56, R142, 1.4426950216293334961 ;  /* 0x3fb8aa3b8e387820 */ /* 0x000fe40000400000 */
[----:B------:R-:W-:Y:S02]  /*6090*/  FMUL R53, R144, 1.4426950216293334961 ;  /* 0x3fb8aa3b90357820 */ /* 0x000fe40000400000 */
[----:B------:R-:W-:-:S02]  /*60a0*/  FMUL R27, R143, 1.4426950216293334961 ;  /* 0x3fb8aa3b8f1b7820 */ /* 0x000fc40000400000 */
[----:B------:R-:W-:Y:S02]  /*60b0*/  FMUL R34, R34, 1.4426950216293334961 ;  /* 0x3fb8aa3b22227820 */ /* 0x000fe40000400000 */
[----:B------:R-:W-:Y:S02]  /*60c0*/  FADD R130, R132, R130 ;  /* 0x0000008284827221 */ /* 0x000fe40000000000 */
[----:B------:R-:W-:Y:S01]  /*60d0*/  FADD R124, R140, R124 ;  /* 0x0000007c8c7c7221 */ /* 0x000fe20000000000 */
[----:B------:R-:W-:Y:S01]  /*60e0*/  MUFU.EX2 R48, R48 ;  /* 0x0000003000307308 */ /* 0x000fe20000000800 */
[----:B------:R-:W-:Y:S02]  /*60f0*/  FADD R57, R32, -R20 ;  /* 0x8000001420397221 */ /* 0x000fe40000000000 */
[----:B------:R-:W-:Y:S02]  /*6100*/  FADD R130, R136, R130 ;  /* 0x0000008288827221 */ /* 0x000fe40000000000 */
[----:B------:R-:W-:-:S03]  /*6110*/  FADD R124, R139, R124 ;  /* 0x0000007c8b7c7221 */ /* 0x000fc60000000000 */
[----:B------:R-:W1:Y:S01]  /*6120*/  MUFU.EX2 R49, R49 ;  /* 0x0000003100317308 */ /* 0x000e620000000800 */
[----:B------:R-:W-:Y:S02]  /*6130*/  FADD R130, R100, R130 ;  /* 0x0000008264827221 */ /* 0x000fe40000000000 */
[----:B------:R-:W-:-:S05]  /*6140*/  FADD R124, R116, R124 ;  /* 0x0000007c747c7221 */ /* 0x000fca0000000000 */
[----:B------:R-:W-:Y:S08]  /*6150*/  MUFU.EX2 R52, R52 ;  /* 0x0000003400347308 */ /* 0x000ff00000000800 */
[----:B------:R-:W-:Y:S08]  /*6160*/  MUFU.EX2 R29, R29 ;  /* 0x0000001d001d7308 */ /* 0x000ff00000000800 */
[----:B------:R-:W-:Y:S08]  /*6170*/  MUFU.EX2 R56, R56 ;  /* 0x0000003800387308 */ /* 0x000ff00000000800 */
[----:B------:R-:W2:Y:S08]  /*6180*/  MUFU.EX2 R53, R53 ;  /* 0x0000003500357308 */ /* 0x000eb00000000800 */
[----:B------:R-:W-:Y:S08]  /*6190*/  MUFU.EX2 R27, R27 ;  /* 0x0000001b001b7308 */ /* 0x000ff00000000800 */
[----:B------:R-:W3:Y:S01]  /*61a0*/  MUFU.EX2 R32, R34 ;  /* 0x0000002200207308 */ /* 0x000ee20000000800 */
[----:B------:R-:W-:-:S02]  /*61b0*/  FADD R101, R101, R130 ;  /* 0x0000008265657221 */ /* 0x000fc40000000000 */
[----:B------:R-:W-:Y:S02]  /*61c0*/  FADD R124, R15, R124 ;  /* 0x0000007c0f7c7221 */ /* 0x000fe40000000000 */
[----:B------:R-:W-:Y:S02]  /*61d0*/  FADD R104, R104, R101 ;  /* 0x0000006568687221 */ /* 0x000fe40000000000 */
[----:B------:R-:W-:Y:S01]  /*61e0*/  FADD R117, R117, R124 ;  /* 0x0000007c75757221 */ /* 0x000fe20000000000 */
[----:B------:R-:W-:Y:S01]  /*61f0*/  HMMA.16816.F32 R60, R84, R92, R60 ;  /* 0x0000005c543c723c */ /* 0x000fe2000000183c */
[----:B------:R-:W-:Y:S02]  /*6200*/  FADD R6, R6, -R20 ;  /* 0x8000001406067221 */ /* 0x000fe40000000000 */
[----:B------:R-:W-:Y:S02]  /*6210*/  FADD R104, R105, R104 ;  /* 0x0000006869687221 */ /* 0x000fe40000000000 */
[----:B------:R-:W-:-:S03]  /*6220*/  FADD R117, R28, R117 ;  /* 0x000000751c757221 */ /* 0x000fc60000000000 */
[----:B------:R-:W-:Y:S01]  /*6230*/  HMMA.16816.F32 R72, R84, R96, R72 ;  /* 0x000000605448723c */ /* 0x000fe20000001848 */
[----:B------:R-:W-:-:S07]  /*6240*/  FMUL R6, R6, 1.4426950216293334961 ;  /* 0x3fb8aa3b06067820 */ /* 0x000fce0000400000 */
[----:B0-----:R-:W-:Y:S01]  /*6250*/  HMMA.16816.F32 R76, R84, R40, R76 ;  /* 0x00000028544c723c */ /* 0x001fe2000000184c */
[----:B------:R-:W-:-:S07]  /*6260*/  FADD R104, R11, R104 ;  /* 0x000000680b687221 */ /* 0x000fce0000000000 */
[----:B------:R-:W-:Y:S01]  /*6270*/  HMMA.16816.F32 R88, R84, R44, R88 ;  /* 0x0000002c5458723c */ /* 0x000fe20000001858 */
[----:B------:R-:W-:-:S06]  /*6280*/  FADD R118, R118, R117 ;  /* 0x0000007576767221 */ /* 0x000fcc0000000000 */
[----:B-1----:R-:W-:Y:S02]  /*6290*/  F2FP.PACK_AB R84, R49, R48 ;  /* 0x000000303154723e */ /* 0x002fe400000000ff */
[----:B--2---:R-:W-:Y:S02]  /*62a0*/  F2FP.PACK_AB R85, R53, R56 ;  /* 0x000000383555723e */ /* 0x004fe400000000ff */
[----:B------:R-:W-:Y:S02]  /*62b0*/  F2FP.PACK_AB R86, R29, R52 ;  /* 0x000000341d56723e */ /* 0x000fe400000000ff */
[----:B---3--:R-:W-:Y:S01]  /*62c0*/  F2FP.PACK_AB R87, R32, R27 ;  /* 0x0000001b2057723e */ /* 0x008fe200000000ff */
[----:B------:R-:W-:Y:S02]  /*62d0*/  FADD R15, R3, R118 ;  /* 0x00000076030f7221 */ /* 0x000fe40000000000 */
[----:B------:R-:W-:-:S04]  /*62e0*/  FADD R4, R4, -R22 ;  /* 0x8000001604047221 */ /* 0x000fc80000000000 */
[----:B------:R-:W-:Y:S01]  /*62f0*/  HMMA.16816.F32 R68, R84, R50, R68 ;  /* 0x000000325444723c */ /* 0x000fe20000001844 */
[----:B------:R0:W-:Y:S01]  /*6300*/  MUFU.EX2 R51, R6 ;  /* 0x0000000600337308 */ /* 0x0001e20000000800 */
[----:B------:R-:W-:Y:S02]  /*6310*/  FADD R14, R14, -R20 ;  /* 0x800000140e0e7221 */ /* 0x000fe40000000000 */
[----:B------:R-:W-:Y:S02]  /*6320*/  FADD R12, R12, -R22 ;  /* 0x800000160c0c7221 */ /* 0x000fe40000000000 */
[----:B------:R-:W-:Y:S02]  /*6330*/  FADD R15, R8, R15 ;  /* 0x0000000f080f7221 */ /* 0x000fe40000000000 */
[----:B0-----:R-:W-:Y:S02]  /*6340*/  FADD R6, R33, R104 ;  /* 0x0000006821067221 */ /* 0x001fe40000000000 */
[----:B------:R-:W-:-:S02]  /*6350*/  FMUL R4, R4, 1.4426950216293334961 ;  /* 0x3fb8aa3b04047820 */ /* 0x000fc40000400000 */
[----:B------:R-:W-:Y:S01]  /*6360*/  FADD R7, R7, -R22 ;  /* 0x8000001607077221 */ /* 0x000fe20000000000 */
[----:B------:R-:W-:Y:S01]  /*6370*/  HMMA.16816.F32 R80, R84, R54, R80 ;  /* 0x000000365450723c */ /* 0x000fe20000001850 */
[----:B------:R-:W-:Y:S02]  /*6380*/  FADD R6, R5, R6 ;  /* 0x0000000605067221 */ /* 0x000fe40000000000 */
[----:B------:R-:W-:Y:S01]  /*6390*/  FMUL R14, R14, 1.4426950216293334961 ;  /* 0x3fb8aa3b0e0e7820 */ /* 0x000fe20000400000 */
[----:B------:R-:W-:Y:S01]  /*63a0*/  LDSM.16.M88.4 R104, [R168+0x4080] ;  /* 0x00408000a868783b */ /* 0x000fe20000000200 */
[----:B------:R-:W-:Y:S02]  /*63b0*/  FMUL R12, R12, 1.4426950216293334961 ;  /* 0x3fb8aa3b0c0c7820 */ /* 0x000fe40000400000 */
[----:B------:R-:W-:Y:S02]  /*63c0*/  FADD R13, R13, R6 ;  /* 0x000000060d0d7221 */ /* 0x000fe40000000000 */
[----:B------:R-:W-:Y:S01]  /*63d0*/  FADD R15, R102, R15 ;  /* 0x0000000f660f7221 */ /* 0x000fe20000000000 */
[----:B------:R0:W-:Y:S01]  /*63e0*/  MUFU.EX2 R11, R4 ;  /* 0x00000004000b7308 */ /* 0x0001e20000000800 */
[----:B------:R-:W-:-:S02]  /*63f0*/  FMUL R3, R7, 1.4426950216293334961 ;  /* 0x3fb8aa3b07037820 */ /* 0x000fc40000400000 */
[----:B------:R-:W-:Y:S02]  /*6400*/  FADD R48, R48, R13 ;  /* 0x0000000d30307221 */ /* 0x000fe40000000000 */
[----:B------:R-:W-:-:S03]  /*6410*/  FADD R56, R56, R15 ;  /* 0x0000000f38387221 */ /* 0x000fc60000000000 */
[----:B------:R-:W-:Y:S01]  /*6420*/  MUFU.EX2 R50, R14 ;  /* 0x0000000e00327308 */ /* 0x000fe20000000800 */
[----:B0-----:R-:W0:Y:S01]  /*6430*/  LDSM.16.M88.4 R4, [R168+0x4880] ;  /* 0x00488000a804783b */ /* 0x001e220000000200 */
[----:B------:R-:W-:-:S06]  /*6440*/  FADD R34, R31, -R20 ;  /* 0x800000141f227221 */ /* 0x000fcc0000000000 */
[----:B------:R1:W-:Y:S01]  /*6450*/  MUFU.EX2 R54, R12 ;  /* 0x0000000c00367308 */ /* 0x0003e20000000800 */
[----:B------:R-:W-:Y:S01]  /*6460*/  FADD R10, R10, -R22 ;  /* 0x800000160a0a7221 */ /* 0x000fe20000000000 */
[----:B-1----:R-:W1:Y:S01]  /*6470*/  LDSM.16.M88.4 R12, [R168+0x5080] ;  /* 0x00508000a80c783b */ /* 0x002e620000000200 */
[----:B------:R-:W-:Y:S02]  /*6480*/  FADD R39, R39, -R20 ;  /* 0x8000001427277221 */ /* 0x000fe40000000000 */
[----:B------:R-:W-:Y:S02]  /*6490*/  FMUL R36, R36, 1.4426950216293334961 ;  /* 0x3fb8aa3b24247820 */ /* 0x000fe40000400000 */
[----:B------:R-:W-:Y:S02]  /*64a0*/  FMUL R34, R34, 1.4426950216293334961 ;  /* 0x3fb8aa3b22227820 */ /* 0x000fe40000400000 */
[----:B------:R-:W-:Y:S02]  /*64b0*/  FMUL R8, R10, 1.4426950216293334961 ;  /* 0x3fb8aa3b0a087820 */ /* 0x000fe40000400000 */
[----:B------:R-:W-:-:S02]  /*64c0*/  FMUL R57, R57, 1.4426950216293334961 ;  /* 0x3fb8aa3b39397820 */ /* 0x000fc40000400000 */
[----:B------:R-:W-:Y:S01]  /*64d0*/  FMUL R40, R39, 1.4426950216293334961 ;  /* 0x3fb8aa3b27287820 */ /* 0x000fe20000400000 */
[----:B------:R-:W-:Y:S01]  /*64e0*/  MUFU.EX2 R36, R36 ;  /* 0x0000002400247308 */ /* 0x000fe20000000800 */
[----:B------:R-:W-:Y:S07]  /*64f0*/  HMMA.16816.F32 R112, R84, R58, R112 ;  /* 0x0000003a5470723c */ /* 0x000fee0000001870 */
[----:B------:R-:W-:Y:S01]  /*6500*/  MUFU.EX2 R39, R34 ;  /* 0x0000002200277308 */ /* 0x000fe20000000800 */
[----:B------:R-:W-:-:S07]  /*6510*/  FADD R49, R49, R48 ;  /* 0x0000003031317221 */ /* 0x000fce0000000000 */
[----:B------:R-:W2:Y:S08]  /*6520*/  MUFU.EX2 R31, R57 ;  /* 0x00000039001f7308 */ /* 0x000eb00000000800 */
[----:B------:R-:W3:Y:S08]  /*6530*/  MUFU.EX2 R34, R40 ;  /* 0x0000002800227308 */ /* 0x000ef00000000800 */
[----:B------:R-:W-:Y:S08]  /*6540*/  MUFU.EX2 R3, R3 ;  /* 0x0000000300037308 */ /* 0x000ff00000000800 */
[----:B------:R-:W4:Y:S01]  /*6550*/  MUFU.EX2 R8, R8 ;  /* 0x0000000800087308 */ /* 0x000f220000000800 */
[----:B------:R-:W-:-:S02]  /*6560*/  FADD R56, R53, R56 ;  /* 0x0000003835387221 */ /* 0x000fc40000000000 */
[----:B------:R-:W-:Y:S02]  /*6570*/  FADD R52, R52, R49 ;  /* 0x0000003134347221 */ /* 0x000fe40000000000 */
[----:B------:R-:W-:Y:S02]  /*6580*/  FADD R38, R38, -R22 ;  /* 0x8000001626267221 */ /* 0x000fe40000000000 */
[----:B------:R-:W-:Y:S01]  /*6590*/  FADD R33, R27, R56 ;  /* 0x000000381b217221 */ /* 0x000fe20000000000 */
[----:B------:R-:W-:Y:S01]  /*65a0*/  HMMA.16816.F32 R88, R84, R46, R88 ;  /* 0x0000002e5458723c */ /* 0x000fe20000001858 */
[----:B------:R-:W-:Y:S01]  /*65b0*/  FADD R29, R29, R52 ;  /* 0x000000341d1d7221 */ /* 0x000fe20000000000 */
[----:B--2---:R-:W-:Y:S01]  /*65c0*/  F2FP.PACK_AB R44, R31, R36 ;  /* 0x000000241f2c723e */ /* 0x004fe200000000ff */
[----:B------:R-:W-:Y:S01]  /*65d0*/  FADD R27, R16, -R22 ;  /* 0x80000016101b7221 */ /* 0x000fe20000000000 */
[----:B------:R-:W-:Y:S01]  /*65e0*/  F2FP.PACK_AB R45, R11, R54 ;  /* 0x000000360b2d723e */ /* 0x000fe200000000ff */
[----:B------:R-:W-:Y:S01]  /*65f0*/  FMUL R38, R38, 1.4426950216293334961 ;  /* 0x3fb8aa3b26267820 */ /* 0x000fe20000400000 */
[----:B------:R-:W-:Y:S01]  /*6600*/  LDSM.16.M88.4 R56, [R168+0x7080] ;  /* 0x00708000a838783b */ /* 0x000fe20000000200 */
[----:B---3--:R-:W-:Y:S01]  /*6610*/  F2FP.PACK_AB R46, R34, R39 ;  /* 0x00000027222e723e */ /* 0x008fe200000000ff */
[----:B------:R-:W-:Y:S01]  /*6620*/  FADD R33, R32, R33 ;  /* 0x0000002120217221 */ /* 0x000fe20000000000 */
[----:B----4-:R-:W-:Y:S01]  /*6630*/  F2FP.PACK_AB R47, R8, R3 ;  /* 0x00000003082f723e */ /* 0x010fe200000000ff */
[----:B------:R-:W-:Y:S01]  /*6640*/  FADD R30, R30, -R20 ;  /* 0x800000141e1e7221 */ /* 0x000fe20000000000 */
[----:B------:R-:W2:Y:S01]  /*6650*/  MUFU.EX2 R16, R38 ;  /* 0x0000002600107308 */ /* 0x000ea20000000800 */
[----:B------:R-:W-:-:S02]  /*6660*/  FMUL R28, R27, 1.4426950216293334961 ;  /* 0x3fb8aa3b1b1c7820 */ /* 0x000fc40000400000 */
[----:B------:R-:W-:Y:S02]  /*6670*/  FADD R36, R36, R29 ;  /* 0x0000001d24247221 */ /* 0x000fe40000000000 */
[----:B------:R-:W-:Y:S02]  /*6680*/  FADD R54, R54, R33 ;  /* 0x0000002136367221 */ /* 0x000fe40000000000 */
[--C-:B------:R-:W-:Y:S02]  /*6690*/  FADD R27, R9, -R22.reuse ;  /* 0x80000016091b7221 */ /* 0x100fe40000000000 */
[----:B------:R-:W-:Y:S01]  /*66a0*/  FMUL R10, R30, 1.4426950216293334961 ;  /* 0x3fb8aa3b1e0a7820 */ /* 0x000fe20000400000 */
[----:B0-----:R-:W-:Y:S01]  /*66b0*/  HMMA.16816.F32 R80, R44, R4, R80 ;  /* 0x000000042c50723c */ /* 0x001fe20000001850 */
[----:B------:R-:W-:Y:S01]  /*66c0*/  FADD R35, R35, -R22 ;  /* 0x8000001623237221 */ /* 0x000fe20000000000 */
[----:B------:R-:W0:Y:S01]  /*66d0*/  MUFU.EX2 R9, R28 ;  /* 0x0000001c00097308 */ /* 0x000e220000000800 */
[----:B------:R-:W-:-:S02]  /*66e0*/  FADD R37, R37, -R20 ;  /* 0x8000001425257221 */ /* 0x000fc40000000000 */
[----:B------:R-:W-:Y:S02]  /*66f0*/  FADD R36, R31, R36 ;  /* 0x000000241f247221 */ /* 0x000fe40000000000 */
[----:B------:R-:W-:Y:S01]  /*6700*/  FMUL R27, R27, 1.4426950216293334961 ;  /* 0x3fb8aa3b1b1b7820 */ /* 0x000fe20000400000 */
[----:B-1----:R-:W-:Y:S01]  /*6710*/  HMMA.16816.F32 R112, R44, R12, R112 ;  /* 0x0000000c2c70723c */ /* 0x002fe20000001870 */
[----:B------:R-:W-:Y:S01]  /*6720*/  FADD R4, R11, R54 ;  /* 0x000000360b047221 */ /* 0x000fe20000000000 */
[----:B------:R-:W1:Y:S01]  /*6730*/  MUFU.EX2 R10, R10 ;  /* 0x0000000a000a7308 */ /* 0x000e620000000800 */
[----:B------:R-:W-:Y:S01]  /*6740*/  FMUL R37, R37, 1.4426950216293334961 ;  /* 0x3fb8aa3b25257820 */ /* 0x000fe20000400000 */
[----:B------:R-:W-:Y:S01]  /*6750*/  LDSM.16.M88.4 R52, [R168+0x7880] ;  /* 0x00788000a834783b */ /* 0x000fe20000000200 */
[----:B------:R-:W-:Y:S02]  /*6760*/  FADD R39, R39, R36 ;  /* 0x0000002427277221 */ /* 0x000fe40000000000 */
[----:B------:R-:W-:-:S02]  /*6770*/  FMUL R13, R35, 1.4426950216293334961 ;  /* 0x3fb8aa3b230d7820 */ /* 0x000fc40000400000 */
[----:B------:R-:W-:Y:S01]  /*6780*/  FADD R3, R3, R4 ;  /* 0x0000000403037221 */ /* 0x000fe20000000000 */
[----:B------:R-:W3:Y:S01]  /*6790*/  MUFU.EX2 R11, R27 ;  /* 0x0000001b000b7308 */ /* 0x000ee20000000800 */
[----:B------:R-:W-:Y:S02]  /*67a0*/  FADD R39, R34, R39 ;  /* 0x0000002722277221 */ /* 0x000fe40000000000 */
[----:B------:R-:W-:-:S05]  /*67b0*/  FADD R3, R8, R3 ;  /* 0x0000000308037221 */ /* 0x000fca0000000000 */
[----:B------:R-:W4:Y:S01]  /*67c0*/  MUFU.EX2 R48, R37 ;  /* 0x0000002500307308 */ /* 0x000f220000000800 */
[----:B------:R-:W-:Y:S02]  /*67d0*/  FADD R4, R50, R39 ;  /* 0x0000002732047221 */ /* 0x000fe40000000000 */
[----:B--2---:R-:W-:-:S05]  /*67e0*/  FADD R8, R16, R3 ;  /* 0x0000000310087221 */ /* 0x004fca0000000000 */
[----:B------:R-:W2:Y:S01]  /*67f0*/  MUFU.EX2 R13, R13 ;  /* 0x0000000d000d7308 */ /* 0x000ea20000000800 */
[C---:B------:R-:W-:Y:S01]  /*6800*/  HMMA.16816.F32 R76, R84.reuse, R42, R76 ;  /* 0x0000002a544c723c */ /* 0x040fe2000000184c */
[----:B------:R-:W-:Y:S01]  /*6810*/  FADD R3, R51, R4 ;  /* 0x0000000433037221 */ /* 0x000fe20000000000 */
[----:B------:R-:W-:Y:S01]  /*6820*/  LDSM.16.M88.4 R40, [R168+0x6080] ;  /* 0x00608000a828783b */ /* 0x000fe20000000200 */
[----:B0-----:R-:W-:Y:S02]  /*6830*/  FADD R8, R9, R8 ;  /* 0x0000000809087221 */ /* 0x001fe40000000000 */
[----:B-1----:R-:W-:Y:S02]  /*6840*/  FADD R3, R10, R3 ;  /* 0x000000030a037221 */ /* 0x002fe40000000000 */
[----:B---3--:R-:W-:Y:S01]  /*6850*/  FADD R4, R11, R8 ;  /* 0x000000080b047221 */ /* 0x008fe20000000000 */
[----:B------:R-:W-:Y:S01]  /*6860*/  HMMA.16816.F32 R108, R84, R66, R108 ;  /* 0x00000042546c723c */ /* 0x000fe2000000186c */
[----:B------:R-:W-:Y:S01]  /*6870*/  LDSM.16.M88.4 R64, [R168+0x6880] ;  /* 0x00688000a840783b */ /* 0x000fe20000000200 */
[----:B----4-:R-:W-:-:S06]  /*6880*/  FADD R3, R48, R3 ;  /* 0x0000000330037221 */ /* 0x010fcc0000000000 */
[----:B------:R-:W-:Y:S01]  /*6890*/  HMMA.16816.F32 R60, R84, R94, R60 ;  /* 0x0000005e543c723c */ /* 0x000fe2000000183c */
[----:B------:R-:W-:Y:S01]  /*68a0*/  LDSM.16.M88.4 R92, [R168+0x5880] ;  /* 0x00588000a85c783b */ /* 0x000fe20000000200 */
[----:B--2---:R-:W-:-:S03]  /*68b0*/  FADD R4, R13, R4 ;  /* 0x000000040d047221 */ /* 0x004fc60000000000 */
[----:B------:R-:W0:Y:S04]  /*68c0*/  SHFL.BFLY PT, R5, R3, 0x2, 0x1f ;  /* 0x0c401f0003057f89 */ /* 0x000e2800000e0000 */
[----:B------:R-:W1:Y:S01]  /*68d0*/  SHFL.BFLY PT, R12, R4, 0x2, 0x1f ;  /* 0x0c401f00040c7f89 */ /* 0x000e6200000e0000 */
[----:B------:R-:W-:Y:S03]  /*68e0*/  HMMA.16816.F32 R72, R84, R98, R72 ;  /* 0x000000625448723c */ /* 0x000fe60000001848 */
[----:B------:R-:W2:Y:S01]  /*68f0*/  S2R R49, SR_CTAID.X ;  /* 0x0000000000317919 */ /* 0x000ea20000002500 */
[----:B------:R-:W-:Y:S02]  /*6900*/  F2FP.PACK_AB R8, R51, R50 ;  /* 0x000000323308723e */ /* 0x000fe400000000ff */
[----:B------:R-:W-:-:S02]  /*6910*/  F2FP.PACK_AB R9, R9, R16 ;  /* 0x000000100909723e */ /* 0x000fc400000000ff */
[----:B------:R-:W-:Y:S02]  /*6920*/  F2FP.PACK_AB R10, R48, R10 ;  /* 0x0000000a300a723e */ /* 0x000fe400000000ff */
[----:B------:R-:W-:Y:S01]  /*6930*/  F2FP.PACK_AB R11, R13, R11 ;  /* 0x0000000b0d0b723e */ /* 0x000fe200000000ff */
[----:B------:R-:W-:Y:S01]  /*6940*/  UIADD3 UR4, UP0, UR4, 0x80, URZ ;  /* 0x0000008004047890 */ /* 0x000fe2000ff1e03f */
[----:B0-----:R-:W-:Y:S02]  /*6950*/  FADD R5, R3, R5 ;  /* 0x0000000503057221 */ /* 0x001fe40000000000 */
[----:B------:R-:W-:Y:S01]  /*6960*/  HMMA.16816.F32 R28, R44, R40, R60 ;  /* 0x000000282c1c723c */ /* 0x000fe2000000183c */
[----:B-1----:R-:W-:Y:S02]  /*6970*/  FADD R12, R4, R12 ;  /* 0x0000000c040c7221 */ /* 0x002fe40000000000 */
[----:B------:R-:W0:Y:S05]  /*6980*/  SHFL.BFLY PT, R4, R5, 0x1, 0x1f ;  /* 0x0c201f0005047f89 */ /* 0x000e2a00000e0000 */
[----:B------:R-:W-:Y:S01]  /*6990*/  HMMA.16816.F32 R60, R8, R6, R80 ;  /* 0x00000006083c723c */ /* 0x000fe20000001850 */
[----:B------:R-:W1:Y:S01]  /*69a0*/  SHFL.BFLY PT, R7, R12, 0x1, 0x1f ;  /* 0x0c201f000c077f89 */ /* 0x000e6200000e0000 */
[----:B--2---:R-:W-:Y:S01]  /*69b0*/  IMAD.SHL.U32 R49, R49, 0x80, RZ ;  /* 0x0000008031317824 */ /* 0x004fe200078e00ff */
[----:B------:R-:W-:-:S05]  /*69c0*/  UIADD3.X UR5, URZ, UR5, URZ, UP0, !UPT ;  /* 0x000000053f057290 */ /* 0x000fca00087fe43f */
[----:B------:R-:W-:Y:S01]  /*69d0*/  HMMA.16816.F32 R68, R44, R104, R68 ;  /* 0x000000682c44723c */ /* 0x000fe20000001844 */
[----:B------:R-:W-:-:S07]  /*69e0*/  IADD3 R49, R49, 0x80, RZ ;  /* 0x0000008031317810 */ /* 0x000fce0007ffe0ff */
[----:B------:R-:W-:Y:S01]  /*69f0*/  HMMA.16816.F32 R108, R44, R92, R108 ;  /* 0x0000005c2c6c723c */ /* 0x000fe2000000186c */
[----:B------:R-:W-:-:S07]  /*6a00*/  IMAD.U32 R3, RZ, RZ, UR5 ;  /* 0x00000005ff037e24 */ /* 0x000fce000f8e00ff */
[C---:B------:R-:W-:Y:S08]  /*6a10*/  HMMA.16816.F32 R36, R44.reuse, R64, R72 ;  /* 0x000000402c24723c */ /* 0x040ff00000001848 */
[C---:B------:R-:W-:Y:S08]  /*6a20*/  HMMA.16816.F32 R32, R44.reuse, R56, R76 ;  /* 0x000000382c20723c */ /* 0x040ff0000000184c */
[----:B------:R-:W-:Y:S01]  /*6a30*/  HMMA.16816.F32 R88, R44, R52, R88 ;  /* 0x000000342c58723c */ /* 0x000fe20000001858 */
[----:B------:R-:W-:-:S04]  /*6a40*/  ISETP.LE.U32.AND P0, PT, R49, UR4, PT ;  /* 0x0000000431007c0c */ /* 0x000fc8000bf03070 */
[----:B------:R-:W-:Y:S01]  /*6a50*/  ISETP.GE.U32.AND.EX P0, PT, R3, RZ, PT, P0 ;  /* 0x000000ff0300720c */ /* 0x000fe20003f06100 */
[----:B0-----:R-:W-:Y:S02]  /*6a60*/  FADD R3, R5, R4 ;  /* 0x0000000405037221 */ /* 0x001fe40000000000 */
[----:B-1----:R-:W-:Y:S01]  /*6a70*/  FADD R4, R12, R7 ;  /* 0x000000070c047221 */ /* 0x002fe20000000000 */
[----:B------:R-:W-:Y:S01]  /*6a80*/  HMMA.16816.F32 R104, R8, R106, R68 ;  /* 0x0000006a0868723c */ /* 0x000fe20000001844 */
[----:B------:R-:W-:Y:S02]  /*6a90*/  IMAD.MOV.U32 R6, RZ, RZ, 0x80 ;  /* 0x00000080ff067424 */ /* 0x000fe400078e00ff */
[----:B------:R-:W-:Y:S02]  /*6aa0*/  FFMA R146, R26, R146, R3 ;  /* 0x000000921a927223 */ /* 0x000fe40000000003 */
[----:B------:R-:W-:-:S03]  /*6ab0*/  FFMA R145, R25, R145, R4 ;  /* 0x0000009119917223 */ /* 0x000fc60000000004 */
[----:B------:R-:W-:Y:S01]  /*6ac0*/  HMMA.16816.F32 R72, R8, R14, R112 ;  /* 0x0000000e0848723c */ /* 0x000fe20000001870 */
[C---:B------:R-:W-:Y:S02]  /*6ad0*/  IMAD R2, R6.reuse, c[0x0][0x1b4], R2 ;  /* 0x00006d0006027a24 */ /* 0x040fe400078e0202 */
[----:B------:R-:W-:Y:S02]  /*6ae0*/  IMAD R21, R6, c[0x0][0x1a4], R21 ;  /* 0x0000690006157a24 */ /* 0x000fe400078e0215 */
[----:B------:R-:W-:-:S03]  /*6af0*/  IMAD.MOV.U32 R26, RZ, RZ, R20 ;  /* 0x000000ffff1a7224 */ /* 0x000fc600078e0014 */
[----:B------:R-:W-:Y:S01]  /*6b00*/  HMMA.16816.F32 R92, R8, R94, R108 ;  /* 0x0000005e085c723c */ /* 0x000fe2000000186c */
[----:B------:R-:W-:-:S07]  /*6b10*/  IMAD.MOV.U32 R25, RZ, RZ, R22 ;  /* 0x000000ffff197224 */ /* 0x000fce00078e0016 */
[C---:B------:R-:W-:Y:S08]  /*6b20*/  HMMA.16816.F32 R76, R8.reuse, R42, R28 ;  /* 0x0000002a084c723c */ /* 0x040ff0000000181c */
[C---:B------:R-:W-:Y:S08]  /*6b30*/  HMMA.16816.F32 R64, R8.reuse, R66, R36 ;  /* 0x000000420840723c */ /* 0x040ff00000001824 */
[C---:B------:R-:W-:Y:S08]  /*6b40*/  HMMA.16816.F32 R56, R8.reuse, R58, R32 ;  /* 0x0000003a0838723c */ /* 0x040ff00000001820 */
[----:B------:R-:W-:Y:S01]  /*6b50*/  HMMA.16816.F32 R52, R8, R54, R88 ;  /* 0x000000360834723c */ /* 0x000fe20000001858 */
[----:B------:R-:W-:Y:S01]  /*6b60*/  @P0 CALL.REL.NOINC `(.L_x_0) ;  /* 0x0000001000000944 */ /* 0x000fe20003c00000 */
[----:B------:R-:W-:Y:S06]  /*6b70*/  BRA `(.L_x_1) ;  /* 0xffffb3f000007947 */ /* 0x000fec000383ffff */
.L_x_0:
[----:B------:R-:W-:-:S06]  /*6b80*/  NOP ;  /* 0x0000000000007918 */ /* 0x000fcc0000000000 */
[----:B------:R-:W-:-:S14]  /*6b90*/  NOP ;  /* 0x0000000000007918 */ /* 0x000fdc0000000000 */
[----:B0-----:R-:W0:Y:S01]  /*6ba0*/  S2R R0, SR_TID.X ;  /* 0x0000000000007919 */ /* 0x001e220000002100 */
[----:B------:R-:W-:Y:S01]  /*6bb0*/  FSETP.GEU.AND P2, PT, R146, 1.175494350822287508e-38, PT ;  /* 0x008000009200780b */ /* 0x000fe20003f4e000 */
[----:B------:R-:W-:Y:S01]  /*6bc0*/  IMAD.MOV.U32 R15, RZ, RZ, R54 ;  /* 0x000000ffff0f7224 */ /* 0x000fe200078e0036 */
[C---:B------:R-:W-:Y:S01]  /*6bd0*/  FSETP.GEU.AND P3, PT, R145.reuse, 1.175494350822287508e-38, PT ;  /* 0x008000009100780b */ /* 0x040fe20003f6e000 */
[----:B------:R-:W1:Y:S01]  /*6be0*/  S2R R87, SR_CTAID.X ;  /* 0x0000000000577919 */ /* 0x000e620000002500 */
[----:B------:R-:W-:Y:S01]  /*6bf0*/  FSETP.GT.AND P1, PT, |R145|, 8.50705917302346158658e+37, PT ;  /* 0x7e8000009100780b */ /* 0x000fe20003f24200 */
[----:B------:R-:W-:-:S02]  /*6c00*/  IMAD.MOV.U32 R19, RZ, RZ, R52 ;  /* 0x000000ffff137224 */ /* 0x000fc400078e0034 */
[----:B------:R-:W2:Y:S01]  /*6c10*/  S2R R89, SR_TID.X ;  /* 0x0000000000597919 */ /* 0x000ea20000002100 */
[----:B------:R-:W-:-:S03]  /*6c20*/  IMAD.MOV.U32 R86, RZ, RZ, c[0x0][0x1c8] ;  /* 0x00007200ff567624 */ /* 0x000fc600078e00ff */
[----:B------:R-:W3:Y:S04]  /*6c30*/  S2R R88, SR_CTAID.Y ;  /* 0x0000000000587919 */ /* 0x000ee80000002600 */
[----:B------:R-:W4:Y:S02]  /*6c40*/  S2R R11, SR_TID.X ;  /* 0x00000000000b7919 */ /* 0x000f240000002100 */
[----:B------:R-:W-:Y:S02]  /*6c50*/  @P1 FMUL R55, R55, 0.25 ;  /* 0x3e80000037371820 */ /* 0x000fe40000400000 */
[----:B------:R-:W-:Y:S01]  /*6c60*/  @P1 FMUL R15, R15, 0.25 ;  /* 0x3e8000000f0f1820 */ /* 0x000fe20000400000 */
[----:B------:R-:W5:Y:S01]  /*6c70*/  S2R R43, SR_TID.X ;  /* 0x00000000002b7919 */ /* 0x000f620000002100 */
[----:B------:R-:W-:Y:S01]  /*6c80*/  @P1 FMUL R59, R59, 0.25 ;  /* 0x3e8000003b3b1820 */ /* 0x000fe20000400000 */
[----:B0-----:R-:W-:Y:S01]  /*6c90*/  LOP3.LUT R2, R0, 0x1c, RZ, 0xc0, !PT ;  /* 0x0000001c00027812 */ /* 0x001fe200078ec0ff */
[----:B------:R-:W-:Y:S01]  /*6ca0*/  @P1 FMUL R58, R58, 0.25 ;  /* 0x3e8000003a3a1820 */ /* 0x000fe20000400000 */
[----:B------:R-:W-:Y:S01]  /*6cb0*/  LOP3.LUT R0, R0, 0xe0, RZ, 0xc0, !PT ;  /* 0x000000e000007812 */ /* 0x000fe200078ec0ff */
[----:B------:R-:W-:Y:S01]  /*6cc0*/  @P1 FMUL R67, R67, 0.25 ;  /* 0x3e80000043431820 */ /* 0x000fe20000400000 */
[----:B------:R-:W-:Y:S01]  /*6cd0*/  BAR.SYNC.DEFER_BLOCKING 0x0 ;  /* 0x0000000000007b1d */ /* 0x000fe20000010000 */
[----:B-1----:R-:W-:-:S02]  /*6ce0*/  IMAD.SHL.U32 R87, R87, 0x80, RZ ;  /* 0x0000008057577824 */ /* 0x002fc400078e00ff */
[----:B------:R-:W-:Y:S01]  /*6cf0*/  IMAD R13, R0, 0x2, R2 ;  /* 0x00000002000d7824 */ /* 0x000fe200078e0202 */
[----:B--2---:R-:W-:Y:S01]  /*6d00*/  LOP3.LUT P0, RZ, R89, 0x80, RZ, 0xc0, !PT ;  /* 0x0000008059ff7812 */ /* 0x004fe2000780c0ff */
[----:B------:R-:W-:Y:S01]  /*6d10*/  FMUL R0, R146, 8388608 ;  /* 0x4b00000092007820 */ /* 0x000fe20000400000 */
[--C-:B------:R-:W-:Y:S01]  /*6d20*/  LOP3.LUT R87, R87, 0x7f, R89.reuse, 0xf8, !PT ;  /* 0x0000007f57577812 */ /* 0x100fe200078ef859 */
[----:B------:R-:W-:Y:S02]  /*6d30*/  FMUL R2, R145, 8388608 ;  /* 0x4b00000091027820 */ /* 0x000fe40000400000 */
[C---:B------:R-:W-:Y:S01]  /*6d40*/  IMAD.SHL.U32 R6, R89.reuse, 0x200, RZ ;  /* 0x0000020059067824 */ /* 0x040fe200078e00ff */
[----:B------:R-:W-:Y:S01]  /*6d50*/  FSEL R68, R0, R146, !P2 ;  /* 0x0000009200447208 */ /* 0x000fe20005000000 */
[C---:B------:R-:W-:Y:S01]  /*6d60*/  IMAD.SHL.U32 R8, R89.reuse, 0x8, RZ ;  /* 0x0000000859087824 */ /* 0x040fe200078e00ff */
[----:B------:R-:W-:Y:S01]  /*6d70*/  FSEL R69, R2, R145, !P3 ;  /* 0x0000009102457208 */ /* 0x000fe20005800000 */
[----:B------:R-:W-:Y:S01]  /*6d80*/  IMAD.SHL.U32 R10, R89, 0x4, RZ ;  /* 0x00000004590a7824 */ /* 0x000fe200078e00ff */
[----:B------:R-:W-:Y:S01]  /*6d90*/  IADD3 R0, R68, -0x3f3504f3, RZ ;  /* 0xc0cafb0d44007810 */ /* 0x000fe20007ffe0ff */
[----:B---3--:R-:W-:Y:S01]  /*6da0*/  IMAD R3, R88, c[0x0][0x1c0], RZ ;  /* 0x0000700058037a24 */ /* 0x008fe200078e02ff */
[----:B------:R-:W-:Y:S01]  /*6db0*/  SHF.R.U32.HI R2, RZ, 0x1, R89 ;  /* 0x00000001ff027819 */ /* 0x000fe20000011659 */
[----:B------:R-:W-:Y:S01]  /*6dc0*/  IMAD R4, R87, c[0x0][0x1c4], RZ ;  /* 0x0000710057047a24 */ /* 0x000fe200078e02ff */
[----:B------:R-:W-:Y:S01]  /*6dd0*/  LOP3.LUT R5, R0, 0xff800000, RZ, 0xc0, !PT ;  /* 0xff80000000057812 */ /* 0x000fe200078ec0ff */
[----:B------:R-:W-:Y:S01]  /*6de0*/  @P1 FMUL R66, R66, 0.25 ;  /* 0x3e80000042421820 */ /* 0x000fe20000400000 */
[----:B------:R-:W-:Y:S01]  /*6df0*/  IADD3 R0, R69, -0x3f3504f3, RZ ;  /* 0xc0cafb0d45007810 */ /* 0x000fe20007ffe0ff */
[----:B------:R-:W-:Y:S01]  /*6e00*/  @P1 FMUL R79, R79, 0.25 ;  /* 0x3e8000004f4f1820 */ /* 0x000fe20000400000 */
[----:B------:R-:W-:Y:S01]  /*6e10*/  LOP3.LUT R6, R6, 0x3000, RZ, 0xc0, !PT ;  /* 0x0000300006067812 */ /* 0x000fe200078ec0ff */
[----:B------:R-:W-:Y:S01]  /*6e20*/  @P1 FMUL R78, R78, 0.25 ;  /* 0x3e8000004e4e1820 */ /* 0x000fe20000400000 */
[----:B------:R-:W-:Y:S01]  /*6e30*/  LOP3.LUT R9, R8, 0x38, RZ, 0xc0, !PT ;  /* 0x0000003808097812 */ /* 0x000fe200078ec0ff */
[----:B------:R-:W-:Y:S01]  /*6e40*/  @P1 FMUL R95, R95, 0.25 ;  /* 0x3e8000005f5f1820 */ /* 0x000fe20000400000 */
[----:B------:R-:W-:Y:S01]  /*6e50*/  LOP3.LUT R10, R10, 0x1c0, RZ, 0xc0, !PT ;  /* 0x000001c00a0a7812 */ /* 0x000fe200078ec0ff */
[----:B------:R-:W-:Y:S01]  /*6e60*/  @P1 FMUL R94, R94, 0.25 ;  /* 0x3e8000005e5e1820 */ /* 0x000fe20000400000 */
[----:B------:R-:W-:Y:S01]  /*6e70*/  LOP3.LUT R12, R2, 0x4, RZ, 0xc0, !PT ;  /* 0x00000004020c7812 */ /* 0x000fe200078ec0ff */
[----:B------:R-:W-:Y:S01]  /*6e80*/  IMAD.SHL.U32 R2, R3, 0x2, RZ ;  /* 0x0000000203027824 */ /* 0x000fe200078e00ff */
[----:B----4-:R-:W-:Y:S01]  /*6e90*/  LOP3.LUT R14, R11, 0x3, RZ, 0xc0, !PT ;  /* 0x000000030b0e7812 */ /* 0x010fe200078ec0ff */
[----:B------:R-:W-:Y:S01]  /*6ea0*/  IMAD.SHL.U32 R11, R4, 0x2, RZ ;  /* 0x00000002040b7824 */ /* 0x000fe200078e00ff */
[----:B------:R-:W-:Y:S01]  /*6eb0*/  LOP3.LUT R8, R0, 0xff800000, RZ, 0xc0, !PT ;  /* 0xff80000000087812 */ /* 0x000fe200078ec0ff */
[----:B------:R-:W-:Y:S01]  /*6ec0*/  @P1 FMUL R75, R75, 0.25 ;  /* 0x3e8000004b4b1820 */ /* 0x000fe20000400000 */
[----:B------:R-:W-:Y:S01]  /*6ed0*/  IADD3 R0, R12, R9, R10 ;  /* 0x000000090c007210 */ /* 0x000fe20007ffe00a */
[----:B------:R-:W-:Y:S01]  /*6ee0*/  IMAD R12, R14, 0x20, R6 ;  /* 0x000000200e0c7824 */ /* 0x000fe200078e0206 */
[----:B------:R-:W-:Y:S01]  /*6ef0*/  IADD3 R2, P4, P5, R11, c[0x0][0x178], R2 ;  /* 0x00005e000b027a10 */ /* 0x000fe20007d9e002 */
[----:B------:R-:W-:Y:S01]  /*6f00*/  IMAD.SHL.U32 R6, R89, 0x800, RZ ;  /* 0x0000080059067824 */ /* 0x000fe200078e00ff */
[----:B------:R-:W0:Y:S01]  /*6f10*/  I2F R9, R8 ;  /* 0x0000000800097306 */ /* 0x000e220000201400 */
[----:B------:R-:W-:Y:S01]  /*6f20*/  IMAD.SHL.U32 R11, R13, 0x4, RZ ;  /* 0x000000040d0b7824 */ /* 0x000fe200078e00ff */
[----:B------:R-:W1:Y:S01]  /*6f30*/  S2R R14, SR_TID.X ;  /* 0x00000000000e7919 */ /* 0x000e620000002100 */
[----:B------:R-:W-:Y:S01]  /*6f40*/  IMAD.HI R10, R4, 0x2, RZ ;  /* 0x00000002040a7827 */ /* 0x000fe200078e02ff */
[----:B------:R-:W-:-:S02]  /*6f50*/  LOP3.LUT R13, R6, 0x3000, RZ, 0xc0, !PT ;  /* 0x00003000060d7812 */ /* 0x000fc400078ec0ff */
[----:B------:R-:W-:Y:S01]  /*6f60*/  FSEL R6, RZ, -23, P3 ;  /* 0xc1b80000ff067808 */ /* 0x000fe20001800000 */
[----:B------:R-:W-:Y:S01]  /*6f70*/  @P1 FMUL R74, R74, 0.25 ;  /* 0x3e8000004a4a1820 */ /* 0x000fe20000400000 */
[C---:B------:R-:W-:Y:S01]  /*6f80*/  FSETP.GEU.AND P3, PT, |R145|.reuse, 1.175494350822287508e-38, PT ;  /* 0x008000009100780b */ /* 0x040fe20003f6e200 */
[----:B------:R-:W-:Y:S01]  /*6f90*/  @P1 FMUL R145, R145, 0.25 ;  /* 0x3e80000091911820 */ /* 0x000fe20000400000 */
[----:B------:R-:W-:Y:S01]  /*6fa0*/  FSEL R4, RZ, -23, P2 ;  /* 0xc1b80000ff047808 */ /* 0x000fe20001000000 */
[----:B------:R-:W-:Y:S01]  /*6fb0*/  @P1 FMUL R63, R63, 0.25 ;  /* 0x3e8000003f3f1820 */ /* 0x000fe20000400000 */
[----:B------:R-:W-:Y:S01]  /*6fc0*/  FSETP.GT.AND P2, PT, |R146|, 8.50705917302346158658e+37, PT ;  /* 0x7e8000009200780b */ /* 0x000fe20003f44200 */
[----:B------:R-:W-:Y:S01]  /*6fd0*/  @P1 FMUL R62, R62, 0.25 ;  /* 0x3e8000003e3e1820 */ /* 0x000fe20000400000 */
[----:B------:R-:W-:Y:S01]  /*6fe0*/  LOP3.LUT R52, R12, R11, RZ, 0x3c, !PT ;  /* 0x0000000b0c347212 */ /* 0x000fe200078e3cff */
[----:B------:R-:W-:Y:S01]  /*6ff0*/  @P1 FMUL R107, R107, 0.25 ;  /* 0x3e8000006b6b1820 */ /* 0x000fe20000400000 */
[----:B------:R-:W-:Y:S01]  /*7000*/  I2F R7, R5 ;  /* 0x0000000500077306 */ /* 0x000fe20000201400 */
[----:B0-----:R-:W-:Y:S01]  /*7010*/  FFMA.FTZ R9, R9, 1.1920928955078125e-07, R6 ;  /* 0x3400000009097823 */ /* 0x001fe20000010006 */
[----:B-----5:R-:W-:Y:S01]  /*7020*/  SHF.R.U32.HI R43, RZ, 0x7, R43 ;  /* 0x00000007ff2b7819 */ /* 0x020fe2000001162b */
[----:B------:R-:W-:Y:S01]  /*7030*/  @P1 FMUL R106, R106, 0.25 ;  /* 0x3e8000006a6a1820 */ /* 0x000fe20000400000 */
[----:B------:R-:W-:Y:S01]  /*7040*/  FSETP.GEU.AND P1, PT, |R146|, 1.175494350822287508e-38, PT ;  /* 0x008000009200780b */ /* 0x000fe20003f2e200 */
[----:B------:R-:W-:Y:S01]  /*7050*/  @!P3 FMUL R145, R145, 16777216 ;  /* 0x4b8000009191b820 */ /* 0x000fe20000400000 */
[----:B------:R-:W-:Y:S01]  /*7060*/  SGXT.U32 R43, R43, 0x1 ;  /* 0x000000012b2b781a */ /* 0x000fe20000000000 */
[----:B------:R-:W-:-:S02]  /*7070*/  IMAD.HI R3, R3, 0x2, RZ ;  /* 0x0000000203037827 */ /* 0x000fc400078e02ff */
[----:B------:R-:W0:Y:S01]  /*7080*/  MUFU.RCP R6, R145 ;  /* 0x0000009100067308 */ /* 0x000e220000001000 */
[----:B-1----:R-:W-:Y:S01]  /*7090*/  LOP3.LUT R14, R14, 0xff, RZ, 0xc0, !PT ;  /* 0x000000ff0e0e7812 */ /* 0x002fe200078ec0ff */
[----:B------:R-:W-:Y:S01]  /*70a0*/  @P2 FMUL R146, R146, 0.25 ;  /* 0x3e80000092922820 */ /* 0x000fe20000400000 */
[----:B------:R-:W-:Y:S01]  /*70b0*/  IADD3.X R3, R10, c[0x0][0x17c], R3, P4, P5 ;  /* 0x00005f000a037a10 */ /* 0x000fe200027ea403 */
[----:B------:R-:W-:Y:S02]  /*70c0*/  @!P3 FMUL R55, R55, 16777216 ;  /* 0x4b8000003737b820 */ /* 0x000fe40000400000 */
[----:B------:R-:W-:Y:S02]  /*70d0*/  @!P3 FMUL R15, R15, 16777216 ;  /* 0x4b8000000f0fb820 */ /* 0x000fe40000400000 */
[----:B------:R-:W-:Y:S02]  /*70e0*/  @!P3 FMUL R59, R59, 16777216 ;  /* 0x4b8000003b3bb820 */ /* 0x000fe40000400000 */
[----:B------:R-:W-:-:S02]  /*70f0*/  @!P3 FMUL R58, R58, 16777216 ;  /* 0x4b8000003a3ab820 */ /* 0x000fc40000400000 */
[----:B------:R-:W-:Y:S02]  /*7100*/  @!P3 FMUL R67, R67, 16777216 ;  /* 0x4b8000004343b820 */ /* 0x000fe40000400000 */
[----:B------:R-:W-:Y:S02]  /*7110*/  @!P3 FMUL R66, R66, 16777216 ;  /* 0x4b8000004242b820 */ /* 0x000fe40000400000 */
        /* <DEDUP_REMOVED lines=9> */
[----:B------:R-:W-:Y:S01]  /*71b0*/  @!P3 FMUL R106, R106, 16777216 ;  /* 0x4b8000006a6ab820 */ /* 0x000fe20000400000 */
[----:B------:R-:W-:Y:S01]  /*71c0*/  ISETP.GE.U32.AND P3, PT, R69, 0x7f800000, PT ;  /* 0x7f8000004500780c */ /* 0x000fe20003f66070 */
[----:B------:R-:W-:-:S02]  /*71d0*/  @!P1 FMUL R146, R146, 16777216 ;  /* 0x4b80000092929820 */ /* 0x000fc40000400000 */
[----:B------:R-:W-:Y:S02]  /*71e0*/  IMAD R54, R14, 0x10, R13 ;  /* 0x000000100e367824 */ /* 0x000fe400078e020d */
[C---:B0-----:R-:W-:Y:S02]  /*71f0*/  FMUL R10, R6.reuse, R55 ;  /* 0x00000037060a7220 */ /* 0x041fe40000400000 */
[C---:B------:R-:W-:Y:S02]  /*7200*/  FMUL R11, R6.reuse, R15 ;  /* 0x0000000f060b7220 */ /* 0x040fe40000400000 */
[C---:B------:R-:W-:Y:S02]  /*7210*/  FMUL R13, R6.reuse, R59 ;  /* 0x0000003b060d7220 */ /* 0x040fe40000400000 */
[C---:B------:R-:W-:Y:S02]  /*7220*/  FMUL R14, R6.reuse, R58 ;  /* 0x0000003a060e7220 */ /* 0x040fe40000400000 */
[----:B------:R-:W-:-:S02]  /*7230*/  FMUL R17, R6, R67 ;  /* 0x0000004306117220 */ /* 0x000fc40000400000 */
[C---:B------:R-:W-:Y:S02]  /*7240*/  FMUL R18, R6.reuse, R66 ;  /* 0x0000004206127220 */ /* 0x040fe40000400000 */
[C---:B------:R-:W-:Y:S02]  /*7250*/  FMUL R24, R6.reuse, R79 ;  /* 0x0000004f06187220 */ /* 0x040fe40000400000 */
[C---:B------:R-:W-:Y:S02]  /*7260*/  FMUL R23, R6.reuse, R78 ;  /* 0x0000004e06177220 */ /* 0x040fe40000400000 */
[C---:B------:R-:W-:Y:S02]  /*7270*/  FMUL R25, R6.reuse, R95 ;  /* 0x0000005f06197220 */ /* 0x040fe40000400000 */
[C---:B------:R-:W-:Y:S02]  /*7280*/  FMUL R27, R6.reuse, R94 ;  /* 0x0000005e061b7220 */ /* 0x040fe40000400000 */
[----:B------:R-:W-:-:S02]  /*7290*/  FMUL R30, R6, R75 ;  /* 0x0000004b061e7220 */ /* 0x000fc40000400000 */
[C---:B------:R-:W-:Y:S02]  /*72a0*/  FMUL R32, R6.reuse, R74 ;  /* 0x0000004a06207220 */ /* 0x040fe40000400000 */
[C---:B------:R-:W-:Y:S02]  /*72b0*/  FMUL R33, R6.reuse, R63 ;  /* 0x0000003f06217220 */ /* 0x040fe40000400000 */
[C---:B------:R-:W-:Y:S01]  /*72c0*/  FMUL R35, R6.reuse, R62 ;  /* 0x0000003e06237220 */ /* 0x040fe20000400000 */
[----:B------:R-:W-:Y:S01]  /*72d0*/  F2FP.PACK_AB R41, R27, R32 ;  /* 0x000000201b29723e */ /* 0x000fe200000000ff */
[C---:B------:R-:W-:Y:S02]  /*72e0*/  FMUL R38, R6.reuse, R107 ;  /* 0x0000006b06267220 */ /* 0x040fe40000400000 */
[----:B------:R-:W-:Y:S02]  /*72f0*/  FMUL R40, R6, R106 ;  /* 0x0000006a06287220 */ /* 0x000fe40000400000 */
[----:B------:R-:W0:Y:S01]  /*7300*/  MUFU.RCP R6, R146 ;  /* 0x0000009200067308 */ /* 0x000e220000001000 */
[----:B------:R-:W-:-:S02]  /*7310*/  @P2 FMUL R19, R19, 0.25 ;  /* 0x3e80000013132820 */ /* 0x000fc40000400000 */
[----:B------:R-:W-:Y:S01]  /*7320*/  @P2 FMUL R65, R65, 0.25 ;  /* 0x3e80000041412820 */ /* 0x000fe20000400000 */
[----:B------:R-:W-:Y:S01]  /*7330*/  F2FP.PACK_AB R40, R35, R40 ;  /* 0x000000282328723e */ /* 0x000fe200000000ff */
[----:B------:R-:W-:Y:S02]  /*7340*/  @P2 FMUL R77, R77, 0.25 ;  /* 0x3e8000004d4d2820 */ /* 0x000fe40000400000 */
[----:B------:R-:W-:Y:S02]  /*7350*/  @P2 FMUL R53, R53, 0.25 ;  /* 0x3e80000035352820 */ /* 0x000fe40000400000 */
[----:B------:R-:W-:Y:S02]  /*7360*/  @P2 FMUL R57, R57, 0.25 ;  /* 0x3e80000039392820 */ /* 0x000fe40000400000 */
[----:B------:R-:W-:Y:S02]  /*7370*/  @P2 FMUL R56, R56, 0.25 ;  /* 0x3e80000038382820 */ /* 0x000fe40000400000 */
[----:B------:R-:W-:-:S02]  /*7380*/  @P2 FMUL R64, R64, 0.25 ;  /* 0x3e80000040402820 */ /* 0x000fc40000400000 */
[----:B------:R-:W-:Y:S02]  /*7390*/  @P2 FMUL R93, R93, 0.25 ;  /* 0x3e8000005d5d2820 */ /* 0x000fe40000400000 */
[----:B------:R-:W-:Y:S02]  /*73a0*/  @P2 FMUL R92, R92, 0.25 ;  /* 0x3e8000005c5c2820 */ /* 0x000fe40000400000 */
[----:B------:R-:W-:Y:S02]  /*73b0*/  @P2 FMUL R73, R73, 0.25 ;  /* 0x3e80000049492820 */ /* 0x000fe40000400000 */
[----:B------:R-:W-:Y:S02]  /*73c0*/  @P2 FMUL R72, R72, 0.25 ;  /* 0x3e80000048482820 */ /* 0x000fe40000400000 */
[----:B------:R-:W-:Y:S02]  /*73d0*/  @P2 FMUL R61, R61, 0.25 ;  /* 0x3e8000003d3d2820 */ /* 0x000fe40000400000 */
[----:B------:R-:W-:-:S02]  /*73e0*/  @P2 FMUL R60, R60, 0.25 ;  /* 0x3e8000003c3c2820 */ /* 0x000fc40000400000 */
[----:B------:R-:W-:Y:S02]  /*73f0*/  @P2 FMUL R105, R105, 0.25 ;  /* 0x3e80000069692820 */ /* 0x000fe40000400000 */
[----:B------:R-:W-:Y:S02]  /*7400*/  @P2 FMUL R104, R104, 0.25 ;  /* 0x3e80000068682820 */ /* 0x000fe40000400000 */
[----:B------:R-:W-:Y:S02]  /*7410*/  @!P1 FMUL R19, R19, 16777216 ;  /* 0x4b80000013139820 */ /* 0x000fe40000400000 */
[----:B------:R-:W-:Y:S01]  /*7420*/  @P2 FMUL R76, R76, 0.25 ;  /* 0x3e8000004c4c2820 */ /* 0x000fe20000400000 */
[----:B------:R-:W-:Y:S01]  /*7430*/  ISETP.GE.U32.AND P2, PT, R68, 0x7f800000, PT ;  /* 0x7f8000004400780c */ /* 0x000fe20003f46070 */
        /* <DEDUP_REMOVED lines=14> */
[----:B0-----:R-:W-:Y:S02]  /*7520*/  FMUL R12, R6, R19 ;  /* 0x00000013060c7220 */ /* 0x001fe40000400000 */
[----:B------:R-:W-:Y:S01]  /*7530*/  @!P1 FMUL R76, R76, 16777216 ;  /* 0x4b8000004c4c9820 */ /* 0x000fe20000400000 */
[----:B------:R-:W-:Y:S01]  /*7540*/  FSETP.NEU.AND P1, PT, R68, RZ, PT ;  /* 0x000000ff4400720b */ /* 0x000fe20003f2d000 */
[C---:B------:R-:W-:Y:S02]  /*7550*/  FMUL R19, R6.reuse, R65 ;  /* 0x0000004106137220 */ /* 0x040fe40000400000 */
[----:B------:R-:W-:Y:S02]  /*7560*/  FMUL R26, R6, R77 ;  /* 0x0000004d061a7220 */ /* 0x000fe40000400000 */
[----:B------:R-:W-:Y:S02]  /*7570*/  FFMA.FTZ R4, R7, 1.1920928955078125e-07, R4 ;  /* 0x3400000007047823 */ /* 0x000fe40000010004 */
[----:B------:R-:W-:Y:S01]  /*7580*/  IMAD.IADD R5, R68, 0x1, -R5 ;  /* 0x0000000144057824 */ /* 0x000fe200078e0a05 */
[----:B------:R-:W-:Y:S01]  /*7590*/  F2FP.PACK_AB R50, R19, R26 ;  /* 0x0000001a1332723e */ /* 0x000fe200000000ff */
[----:B------:R-:W-:-:S02]  /*75a0*/  FMUL R7, R6, R53 ;  /* 0x0000003506077220 */ /* 0x000fc40000400000 */
[C---:B------:R-:W-:Y:S02]  /*75b0*/  FMUL R16, R6.reuse, R57 ;  /* 0x0000003906107220 */ /* 0x040fe40000400000 */
[C---:B------:R-:W-:Y:S02]  /*75c0*/  FMUL R15, R6.reuse, R56 ;  /* 0x00000038060f7220 */ /* 0x040fe40000400000 */
[C---:B------:R-:W-:Y:S01]  /*75d0*/  FMUL R21, R6.reuse, R64 ;  /* 0x0000004006157220 */ /* 0x040fe20000400000 */
[----:B------:R-:W-:Y:S01]  /*75e0*/  F2FP.PACK_AB R51, R7, R16 ;  /* 0x000000100733723e */ /* 0x000fe200000000ff */
[----:B------:R-:W-:Y:S01]  /*75f0*/  FMUL R28, R6, R93 ;  /* 0x0000005d061c7220 */ /* 0x000fe20000400000 */
[----:B------:R-:W-:Y:S01]  /*7600*/  F2FP.PACK_AB R47, R12, R15 ;  /* 0x0000000f0c2f723e */ /* 0x000fe200000000ff */
[C---:B------:R-:W-:Y:S02]  /*7610*/  FMUL R29, R6.reuse, R92 ;  /* 0x0000005c061d7220 */ /* 0x040fe40000400000 */
[----:B------:R-:W-:-:S02]  /*7620*/  FMUL R36, R6, R61 ;  /* 0x0000003d06247220 */ /* 0x000fc40000400000 */
[C---:B------:R-:W-:Y:S02]  /*7630*/  FMUL R37, R6.reuse, R60 ;  /* 0x0000003c06257220 */ /* 0x040fe40000400000 */
[C---:B------:R-:W-:Y:S02]  /*7640*/  FMUL R42, R6.reuse, R104 ;  /* 0x00000068062a7220 */ /* 0x040fe40000400000 */
[C---:B------:R-:W-:Y:S02]  /*7650*/  FMUL R39, R6.reuse, R105 ;  /* 0x0000006906277220 */ /* 0x040fe40000400000 */
[C---:B------:R-:W-:Y:S01]  /*7660*/  FMUL R34, R6.reuse, R72 ;  /* 0x0000004806227220 */ /* 0x040fe20000400000 */
[----:B------:R-:W-:Y:S01]  /*7670*/  F2FP.PACK_AB R44, R37, R42 ;  /* 0x0000002a252c723e */ /* 0x000fe200000000ff */
[----:B------:R-:W-:Y:S01]  /*7680*/  FMUL R31, R6, R73 ;  /* 0x00000049061f7220 */ /* 0x000fe20000400000 */
[----:B------:R-:W-:Y:S01]  /*7690*/  F2FP.PACK_AB R42, R18, R23 ;  /* 0x00000017122a723e */ /* 0x000fe200000000ff */
[----:B------:R-:W-:Y:S01]  /*76a0*/  FMUL R6, R6, R76 ;  /* 0x0000004c06067220 */ /* 0x000fe20000400000 */
[----:B------:R-:W-:Y:S01]  /*76b0*/  F2FP.PACK_AB R45, R29, R34 ;  /* 0x000000221d2d723e */ /* 0x000fe200000000ff */
[----:B------:R-:W-:Y:S01]  /*76c0*/  IMAD.MOV.U32 R19, RZ, RZ, 0x3dc6b27f ;  /* 0x3dc6b27fff137424 */ /* 0x000fe200078e00ff */
[----:B------:R-:W-:Y:S01]  /*76d0*/  F2FP.PACK_AB R49, R28, R31 ;  /* 0x0000001f1c31723e */ /* 0x000fe200000000ff */
[----:B------:R-:W-:Y:S01]  /*76e0*/  FADD R5, R5, -1 ;  /* 0xbf80000005057421 */ /* 0x000fe20000000000 */
[----:B------:R-:W-:Y:S01]  /*76f0*/  F2FP.PACK_AB R46, R21, R6 ;  /* 0x00000006152e723e */ /* 0x000fe200000000ff */
[----:B------:R-:W-:Y:S01]  /*7700*/  IMAD.IADD R8, R69, 0x1, -R8 ;  /* 0x0000000145087824 */ /* 0x000fe200078e0a08 */
[----:B------:R-:W-:Y:S01]  /*7710*/  F2FP.PACK_AB R31, R10, R13 ;  /* 0x0000000d0a1f723e */ /* 0x000fe200000000ff */
[----:B------:R-:W-:Y:S01]  /*7720*/  FFMA.FTZ R6, R5, R19, -0.16845393180847167969 ;  /* 0xbe2c7f3005067423 */ /* 0x000fe20000010013 */
[----:B------:R-:W-:Y:S01]  /*7730*/  F2FP.PACK_AB R29, R25, R30 ;  /* 0x0000001e191d723e */ /* 0x000fe200000000ff */
[----:B------:R-:W-:Y:S01]  /*7740*/  FADD R8, R8, -1 ;  /* 0xbf80000008087421 */ /* 0x000fe20000000000 */
[----:B------:R-:W-:Y:S01]  /*7750*/  F2FP.PACK_AB R48, R36, R39 ;  /* 0x000000272430723e */ /* 0x000fe200000000ff */
[----:B------:R-:W-:Y:S01]  /*7760*/  FFMA.FTZ R6, R5, R6, 0.1716887056827545166 ;  /* 0x3e2fcf2a05067423 */ /* 0x000fe20000010006 */
[----:B------:R-:W-:Y:S01]  /*7770*/  F2FP.PACK_AB R28, R33, R38 ;  /* 0x00000026211c723e */ /* 0x000fe200000000ff */
[C---:B------:R-:W-:Y:S01]  /*7780*/  FFMA.FTZ R7, R8.reuse, R19, -0.16845393180847167969 ;  /* 0xbe2c7f3008077423 */ /* 0x040fe20000010013 */
[----:B------:R-:W-:Y:S01]  /*7790*/  F2FP.PACK_AB R30, R17, R24 ;  /* 0x00000018111e723e */ /* 0x000fe200000000ff */
[----:B------:R-:W-:Y:S01]  /*77a0*/  FFMA.FTZ R6, R5, R6, -0.17900948226451873779 ;  /* 0xbe374e4305067423 */ /* 0x000fe20000010006 */
[----:B------:R-:W-:Y:S01]  /*77b0*/  STS.128 [R52], R44 ;  /* 0x0000002c34007388 */ /* 0x000fe20000000c00 */
[----:B------:R-:W-:-:S02]  /*77c0*/  FFMA.FTZ R7, R8, R7, 0.1716887056827545166 ;  /* 0x3e2fcf2a08077423 */ /* 0x000fc40000010007 */
[----:B------:R-:W-:Y:S01]  /*77d0*/  FFMA.FTZ R6, R5, R6, 0.20512372255325317383 ;  /* 0x3e520bf405067423 */ /* 0x000fe20000010006 */
[----:B------:R0:W-:Y:S01]  /*77e0*/  STS.128 [R52+0x800], R48 ;  /* 0x0008003034007388 */ /* 0x0001e20000000c00 */
[----:B------:R-:W-:Y:S01]  /*77f0*/  IMAD R12, R43, c[0x0][0x1c8], RZ ;  /* 0x000072002b0c7a24 */ /* 0x000fe200078e02ff */
[----:B------:R-:W-:Y:S01]  /*7800*/  F2FP.PACK_AB R43, R11, R14 ;  /* 0x0000000e0b2b723e */ /* 0x000fe200000000ff */
[C---:B------:R-:W-:Y:S01]  /*7810*/  FFMA.FTZ R6, R5.reuse, R6, -0.24046532809734344482 ;  /* 0xbe763c8b05067423 */ /* 0x040fe20000010006 */
[----:B------:R1:W-:Y:S01]  /*7820*/  STS.128 [R52+0x880], R28 ;  /* 0x0008801c34007388 */ /* 0x0003e20000000c00 */
[----:B------:R-:W-:Y:S02]  /*7830*/  FFMA.FTZ R7, R8, R7, -0.17900948226451873779 ;  /* 0xbe374e4308077423 */ /* 0x000fe40000010007 */
[----:B------:R-:W-:Y:S01]  /*7840*/  FFMA.FTZ R6, R5, R6, 0.28857114911079406738 ;  /* 0x3e93bf9905067423 */ /* 0x000fe20000010006 */
[----:B------:R2:W-:Y:S01]  /*7850*/  STS.128 [R52+0x80], R40 ;  /* 0x0000802834007388 */ /* 0x0005e20000000c00 */
[----:B------:R-:W-:-:S02]  /*7860*/  IMAD R15, R86, 0x2, R12 ;  /* 0x00000002560f7824 */ /* 0x000fc400078e020c */
[----:B------:R-:W-:Y:S02]  /*7870*/  FFMA.FTZ R7, R8, R7, 0.20512372255325317383 ;  /* 0x3e520bf408077423 */ /* 0x000fe40000010007 */
[----:B------:R-:W-:Y:S01]  /*7880*/  FFMA.FTZ R6, R5, R6, -0.36067417263984680176 ;  /* 0xbeb8aa4905067423 */ /* 0x000fe20000010006 */
[----:B------:R-:W-:Y:S01]  /*7890*/  BAR.SYNC.DEFER_BLOCKING 0x0 ;  /* 0x0000000000007b1d */ /* 0x000fe20000010000 */
[----:B------:R-:W-:Y:S01]  /*78a0*/  IMAD R11, R86, 0x2, R15 ;  /* 0x00000002560b7824 */ /* 0x000fe200078e020f */
[----:B------:R-:W-:Y:S01]  /*78b0*/  LEA R26, P4, R15, R2, 0x1 ;  /* 0x000000020f1a7211 */ /* 0x000fe200078808ff */
[----:B------:R-:W-:Y:S01]  /*78c0*/  FFMA.FTZ R7, R8, R7, -0.24046532809734344482 ;  /* 0xbe763c8b08077423 */ /* 0x000fe20000010007 */
[----:B0-----:R-:W-:Y:S01]  /*78d0*/  LOP3.LUT R50, R54, 0x20, RZ, 0x3c, !PT ;  /* 0x0000002036327812 */ /* 0x001fe200078e3cff */
[----:B------:R-:W-:Y:S01]  /*78e0*/  FFMA.FTZ R6, R5, R6, 0.48089820146560668945 ;  /* 0x3ef6384a05067423 */ /* 0x000fe20000010006 */
[----:B-1----:R-:W-:Y:S01]  /*78f0*/  LEA R28, P5, R11, R2, 0x1 ;  /* 0x000000020b1c7211 */ /* 0x002fe200078a08ff */
[----:B------:R-:W-:Y:S01]  /*7900*/  IMAD R10, R86, 0x2, R11 ;  /* 0x00000002560a7824 */ /* 0x000fe200078e020b */
[----:B------:R-:W-:Y:S01]  /*7910*/  LEA.HI.X.SX32 R27, R15, R3, 0x1, P4 ;  /* 0x000000030f1b7211 */ /* 0x000fe200020f0eff */
[----:B------:R-:W-:Y:S01]  /*7920*/  FFMA.FTZ R7, R8, R7, 0.28857114911079406738 ;  /* 0x3e93bf9908077423 */ /* 0x000fe20000010007 */
[----:B------:R-:W-:Y:S01]  /*7930*/  LEA.HI.X.SX32 R29, R11, R3, 0x1, P5 ;  /* 0x000000030b1d7211 */ /* 0x000fe200028f0eff */
[----:B------:R-:W-:-:S02]  /*7940*/  FFMA.FTZ R6, R5, R6, -0.72134751081466674805 ;  /* 0xbf38aa3b05067423 */ /* 0x000fc40000010006 */
[----:B------:R-:W-:Y:S02]  /*7950*/  IMAD R13, R86, 0x2, R10 ;  /* 0x00000002560d7824 */ /* 0x000fe400078e020a */
[----:B------:R-:W-:Y:S02]  /*7960*/  FFMA.FTZ R7, R8, R7, -0.36067417263984680176 ;  /* 0xbeb8aa4908077423 */ /* 0x000fe40000010007 */
[C---:B------:R-:W-:Y:S02]  /*7970*/  FMUL R6, R5.reuse, R6 ;  /* 0x0000000605067220 */ /* 0x040fe40000400000 */
[----:B------:R-:W-:Y:S02]  /*7980*/  IMAD R14, R86, 0x2, R13 ;  /* 0x00000002560e7824 */ /* 0x000fe400078e020d */
[----:B------:R-:W-:Y:S02]  /*7990*/  FFMA.FTZ R7, R8, R7, 0.48089820146560668945 ;  /* 0x3ef6384a08077423 */ /* 0x000fe40000010007 */
[----:B------:R-:W-:Y:S01]  /*79a0*/  FMUL R6, R5, R6 ;  /* 0x0000000605067220 */ /* 0x000fe20000400000 */
[----:B------:R-:W-:Y:S01]  /*79b0*/  LEA R34, P4, R14, R2, 0x1 ;  /* 0x000000020e227211 */ /* 0x000fe200078808ff */
[----:B------:R-:W-:-:S02]  /*79c0*/  IMAD R16, R86, 0x2, R14 ;  /* 0x0000000256107824 */ /* 0x000fc400078e020e */
[----:B------:R-:W-:Y:S01]  /*79d0*/  FFMA.FTZ R7, R8, R7, -0.72134751081466674805 ;  /* 0xbf38aa3b08077423 */ /* 0x000fe20000010007 */
[----:B------:R-:W-:Y:S01]  /*79e0*/  LEA.HI.X.SX32 R35, R14, R3, 0x1, P4 ;  /* 0x000000030e237211 */ /* 0x000fe200020f0eff */
[----:B------:R-:W-:Y:S01]  /*79f0*/  FFMA.FTZ R5, R5, 1.4426950216293334961, R6 ;  /* 0x3fb8aa3b05057823 */ /* 0x000fe20000010006 */
[----:B------:R-:W-:Y:S01]  /*7a00*/  LEA R36, P5, R16, R2, 0x1 ;  /* 0x0000000210247211 */ /* 0x000fe200078a08ff */
[----:B------:R-:W-:Y:S02]  /*7a10*/  IMAD R6, R86, 0x2, R16 ;  /* 0x0000000256067824 */ /* 0x000fe400078e0210 */
[----:B------:R-:W-:Y:S01]  /*7a20*/  FMUL R7, R8, R7 ;  /* 0x0000000708077220 */ /* 0x000fe20000400000 */
[----:B------:R-:W-:Y:S01]  /*7a30*/  LEA.HI.X.SX32 R37, R16, R3, 0x1, P5 ;  /* 0x0000000310257211 */ /* 0x000fe200028f0eff */
[----:B------:R-:W-:Y:S01]  /*7a40*/  FADD R21, R4, R5 ;  /* 0x0000000504157221 */ /* 0x000fe20000000000 */
[----:B------:R-:W0:Y:S01]  /*7a50*/  LDS.128 R16, [R54] ;  /* 0x0000000036107984 */ /* 0x000e220000000c00 */
[----:B------:R-:W-:-:S02]  /*7a60*/  IMAD R4, R86, 0x2, R6 ;  /* 0x0000000256047824 */ /* 0x000fc400078e0206 */
[----:B------:R-:W-:Y:S02]  /*7a70*/  FMUL R7, R8, R7 ;  /* 0x0000000708077220 */ /* 0x000fe40000400000 */
[----:B--2---:R-:W-:Y:S01]  /*7a80*/  IMAD R43, R86, 0x2, R4 ;  /* 0x00000002562b7824 */ /* 0x004fe200078e0204 */
[----:B------:R-:W-:Y:S01]  /*7a90*/  LEA R40, P4, R4, R2, 0x1 ;  /* 0x0000000204287211 */ /* 0x000fe200078808ff */
[----:B------:R-:W-:Y:S02]  /*7aa0*/  FFMA.FTZ R8, R8, 1.4426950216293334961, R7 ;  /* 0x3fb8aa3b08087823 */ /* 0x000fe40000010007 */
[----:B------:R-:W-:Y:S01]  /*7ab0*/  IMAD R45, R86, 0x2, R43 ;  /* 0x00000002562d7824 */ /* 0x000fe200078e022b */
[----:B------:R-:W-:Y:S01]  /*7ac0*/  LEA.HI.X.SX32 R41, R4, R3, 0x1, P4 ;  /* 0x0000000304297211 */ /* 0x000fe200020f0eff */
[----:B------:R-:W-:Y:S02]  /*7ad0*/  FADD R23, R9, R8 ;  /* 0x0000000809177221 */ /* 0x000fe40000000000 */
[----:B------:R-:W-:-:S02]  /*7ae0*/  @P3 IMAD.MOV.U32 R8, RZ, RZ, 0x7f800000 ;  /* 0x7f800000ff083424 */ /* 0x000fc400078e00ff */
[----:B------:R-:W-:Y:S02]  /*7af0*/  IMAD R47, R86, 0x2, R45 ;  /* 0x00000002562f7824 */ /* 0x000fe400078e022d */
[----:B------:R-:W-:Y:S01]  /*7b00*/  @P3 FFMA.FTZ R23, R69, R8, +INF ;  /* 0x7f80000045173423 */ /* 0x000fe20000010008 */
[-C--:B------:R-:W-:Y:S01]  /*7b10*/  LEA R24, P3, R12, R2.reuse, 0x1 ;  /* 0x000000020c187211 */ /* 0x080fe200078608ff */
[----:B------:R-:W-:Y:S01]  /*7b20*/  IMAD R49, R86, 0x2, R47 ;  /* 0x0000000256317824 */ /* 0x000fe200078e022f */
[----:B------:R-:W-:Y:S01]  /*7b30*/  LOP3.LUT R8, R54, 0x40, RZ, 0x3c, !PT ;  /* 0x0000004036087812 */ /* 0x000fe200078e3cff */
[----:B------:R-:W-:Y:S01]  /*7b40*/  @P2 IMAD.MOV.U32 R5, RZ, RZ, 0x7f800000 ;  /* 0x7f800000ff052424 */ /* 0x000fe200078e00ff */
[----:B------:R-:W-:Y:S01]  /*7b50*/  LEA.HI.X.SX32 R25, R12, R3, 0x1, P3 ;  /* 0x000000030c197211 */ /* 0x000fe200018f0eff */
[----:B------:R-:W-:Y:S01]  /*7b60*/  IMAD R51, R86, 0x2, R49 ;  /* 0x0000000256337824 */ /* 0x000fe200078e0231 */
[-C--:B------:R-:W-:Y:S01]  /*7b70*/  LEA R30, P3, R10, R2.reuse, 0x1 ;  /* 0x000000020a1e7211 */ /* 0x080fe200078608ff */
[----:B------:R-:W-:Y:S01]  /*7b80*/  @P2 FFMA.FTZ R21, R68, R5, +INF ;  /* 0x7f80000044152423 */ /* 0x000fe20000010005 */
[----:B------:R-:W-:Y:S01]  /*7b90*/  LOP3.LUT R5, R54, 0x60, RZ, 0x3c, !PT ;  /* 0x0000006036057812 */ /* 0x000fe200078e3cff */
[----:B------:R-:W-:Y:S01]  /*7ba0*/  IMAD R53, R86, 0x2, R51 ;  /* 0x0000000256357824 */ /* 0x000fe200078e0233 */
[----:B------:R-:W-:Y:S01]  /*7bb0*/  LEA.HI.X.SX32 R31, R10, R3, 0x1, P3 ;  /* 0x000000030a1f7211 */ /* 0x000fe200018f0eff */
[----:B------:R-:W-:Y:S01]  /*7bc0*/  IMAD.SHL.U32 R89, R89, 0x2, RZ ;  /* 0x0000000259597824 */ /* 0x000fe200078e00ff */
[----:B------:R-:W-:Y:S01]  /*7bd0*/  LEA R32, P3, R13, R2, 0x1 ;  /* 0x000000020d207211 */ /* 0x000fe200078608ff */
[----:B------:R-:W-:Y:S01]  /*7be0*/  IMAD R55, R86, 0x2, R53 ;  /* 0x0000000256377824 */ /* 0x000fe200078e0235 */
[----:B------:R-:W-:Y:S01]  /*7bf0*/  LDS.128 R8, [R8] ;  /* 0x0000000008087984 */ /* 0x000fe20000000c00 */
[----:B------:R-:W-:-:S02]  /*7c00*/  FSETP.NEU.AND P2, PT, R69, RZ, PT ;  /* 0x000000ff4500720b */ /* 0x000fc40003f4d000 */
[-C--:B------:R-:W-:Y:S01]  /*7c10*/  LEA.HI.X.SX32 R33, R13, R3.reuse, 0x1, P3 ;  /* 0x000000030d217211 */ /* 0x080fe200018f0eff */
[----:B------:R-:W-:Y:S01]  /*7c20*/  IMAD R57, R86, 0x2, R55 ;  /* 0x0000000256397824 */ /* 0x000fe200078e0237 */
[-C--:B------:R-:W-:Y:S01]  /*7c30*/  LEA R38, P3, R6, R2.reuse, 0x1 ;  /* 0x0000000206267211 */ /* 0x080fe200078608ff */
[----:B------:R1:W2:Y:S01]  /*7c40*/  LDS.128 R12, [R50] ;  /* 0x00000000320c7984 */ /* 0x0002a20000000c00 */
[-C--:B------:R-:W-:Y:S01]  /*7c50*/  LEA R46, P4, R47, R2.reuse, 0x1 ;  /* 0x000000022f2e7211 */ /* 0x080fe200078808ff */
[----:B------:R-:W-:Y:S01]  /*7c60*/  IMAD R59, R86, 0x2, R57 ;  /* 0x00000002563b7824 */ /* 0x000fe200078e0239 */
[-C--:B------:R-:W-:Y:S01]  /*7c70*/  LEA.HI.X.SX32 R39, R6, R3.reuse, 0x1, P3 ;  /* 0x0000000306277211 */ /* 0x080fe200018f0eff */
[----:B0-----:R0:W-:Y:S01]  /*7c80*/  STG.E.U16 [R24.64], R16 ;  /* 0x0000001018007986 */ /* 0x0011e2000c101506 */
[-C--:B------:R-:W-:Y:S01]  /*7c90*/  LEA R42, P3, R43, R2.reuse, 0x1 ;  /* 0x000000022b2a7211 */ /* 0x080fe200078608ff */
[C---:B------:R-:W-:Y:S01]  /*7ca0*/  IMAD R61, R86.reuse, 0x2, R59 ;  /* 0x00000002563d7824 */ /* 0x040fe200078e023b */
[-C--:B------:R-:W-:Y:S01]  /*7cb0*/  LEA R48, P5, R49, R2.reuse, 0x1 ;  /* 0x0000000231307211 */ /* 0x080fe200078a08ff */
[----:B------:R-:W3:Y:S01]  /*7cc0*/  LDS.128 R4, [R5] ;  /* 0x0000000005047984 */ /* 0x000ee20000000c00 */
[----:B------:R-:W-:Y:S01]  /*7cd0*/  LEA.HI.X.SX32 R43, R43, R3, 0x1, P3 ;  /* 0x000000032b2b7211 */ /* 0x000fe200018f0eff */
[----:B------:R-:W-:Y:S01]  /*7ce0*/  IMAD R63, R86, 0x2, R61 ;  /* 0x00000002563f7824 */ /* 0x000fe200078e023d */
[----:B------:R-:W-:-:S02]  /*7cf0*/  LEA R44, P3, R45, R2, 0x1 ;  /* 0x000000022d2c7211 */ /* 0x000fc400078608ff */
[-C--:B------:R-:W-:Y:S01]  /*7d00*/  LEA.HI.X.SX32 R47, R47, R3.reuse, 0x1, P4 ;  /* 0x000000032f2f7211 */ /* 0x080fe200020f0eff */
[C---:B------:R-:W-:Y:S01]  /*7d10*/  IMAD R65, R86.reuse, 0x2, R63 ;  /* 0x0000000256417824 */ /* 0x040fe200078e023f */
[-C--:B------:R-:W-:Y:S02]  /*7d20*/  LEA.HI.X.SX32 R45, R45, R3.reuse, 0x1, P3 ;  /* 0x000000032d2d7211 */ /* 0x080fe400018f0eff */
[-C--:B-1----:R-:W-:Y:S01]  /*7d30*/  LEA R50, P3, R51, R2.reuse, 0x1 ;  /* 0x0000000233327211 */ /* 0x082fe200078608ff */
[C---:B------:R-:W-:Y:S01]  /*7d40*/  IMAD R67, R86.reuse, 0x2, R65 ;  /* 0x0000000256437824 */ /* 0x040fe200078e0241 */
[----:B------:R-:W-:Y:S02]  /*7d50*/  LEA.HI.X.SX32 R49, R49, R3, 0x1, P5 ;  /* 0x0000000331317211 */ /* 0x000fe400028f0eff */
[-C--:B------:R-:W-:Y:S01]  /*7d60*/  LEA R52, P4, R53, R2.reuse, 0x1 ;  /* 0x0000000235347211 */ /* 0x080fe200078808ff */
[----:B------:R-:W-:Y:S01]  /*7d70*/  IMAD R69, R86, 0x2, R67 ;  /* 0x0000000256457824 */ /* 0x000fe200078e0243 */
[----:B------:R-:W-:-:S02]  /*7d80*/  LEA R54, P5, R55, R2, 0x1 ;  /* 0x0000000237367211 */ /* 0x000fc400078a08ff */
[-C--:B------:R-:W-:Y:S01]  /*7d90*/  LEA.HI.X.SX32 R51, R51, R3.reuse, 0x1, P3 ;  /* 0x0000000333337211 */ /* 0x080fe200018f0eff */
[C---:B------:R-:W-:Y:S01]  /*7da0*/  IMAD R71, R86.reuse, 0x2, R69 ;  /* 0x0000000256477824 */ /* 0x040fe200078e0245 */
[-C--:B------:R-:W-:Y:S02]  /*7db0*/  LEA.HI.X.SX32 R53, R53, R3.reuse, 0x1, P4 ;  /* 0x0000000335357211 */ /* 0x080fe400020f0eff */
[-C--:B------:R-:W-:Y:S01]  /*7dc0*/  LEA R56, P3, R57, R2.reuse, 0x1 ;  /* 0x0000000239387211 */ /* 0x080fe200078608ff */
[----:B------:R-:W-:Y:S01]  /*7dd0*/  IMAD R73, R86, 0x2, R71 ;  /* 0x0000000256497824 */ /* 0x000fe200078e0247 */
[----:B0-----:R-:W-:Y:S02]  /*7de0*/  PRMT R25, R16, 0x7632, R25 ;  /* 0x0000763210197816 */ /* 0x001fe40000000019 */
[----:B------:R-:W-:Y:S01]  /*7df0*/  LEA.HI.X.SX32 R55, R55, R3, 0x1, P5 ;  /* 0x0000000337377211 */ /* 0x000fe200028f0eff */
[----:B------:R-:W-:Y:S01]  /*7e00*/  IMAD R75, R86, 0x2, R73 ;  /* 0x00000002564b7824 */ /* 0x000fe200078e0249 */
[----:B------:R-:W-:-:S02]  /*7e10*/  LEA R58, P4, R59, R2, 0x1 ;  /* 0x000000023b3a7211 */ /* 0x000fc400078808ff */
[-C--:B------:R-:W-:Y:S01]  /*7e20*/  LEA R60, P5, R61, R2.reuse, 0x1 ;  /* 0x000000023d3c7211 */ /* 0x080fe200078a08ff */
[C---:B------:R-:W-:Y:S01]  /*7e30*/  IMAD R77, R86.reuse, 0x2, R75 ;  /* 0x00000002564d7824 */ /* 0x040fe200078e024b */
[-C--:B------:R-:W-:Y:S01]  /*7e40*/  LEA.HI.X.SX32 R57, R57, R3.reuse, 0x1, P3 ;  /* 0x0000000339397211 */ /* 0x080fe200018f0eff */
[----:B--2---:R0:W-:Y:S01]  /*7e50*/  STG.E.U16 [R26.64], R12 ;  /* 0x0000000c1a007986 */ /* 0x0041e2000c101506 */
[-C--:B------:R-:W-:Y:S01]  /*7e60*/  LEA.HI.X.SX32 R59, R59, R3.reuse, 0x1, P4 ;  /* 0x000000033b3b7211 */ /* 0x080fe200020f0eff */
[C---:B------:R-:W-:Y:S01]  /*7e70*/  IMAD R79, R86.reuse, 0x2, R77 ;  /* 0x00000002564f7824 */ /* 0x040fe200078e024d */
[-C--:B------:R-:W-:Y:S01]  /*7e80*/  LEA R62, P3, R63, R2.reuse, 0x1 ;  /* 0x000000023f3e7211 */ /* 0x080fe200078608ff */
[----:B------:R1:W-:Y:S01]  /*7e90*/  STG.E.U16 [R28.64], R8 ;  /* 0x000000081c007986 */ /* 0x0003e2000c101506 */
[-C--:B------:R-:W-:Y:S01]  /*7ea0*/  LEA.HI.X.SX32 R61, R61, R3.reuse, 0x1, P5 ;  /* 0x000000033d3d7211 */ /* 0x080fe200028f0eff */
[C---:B------:R-:W-:Y:S01]  /*7eb0*/  IMAD R81, R86.reuse, 0x2, R79 ;  /* 0x0000000256517824 */ /* 0x040fe200078e024f */
[-C--:B------:R-:W-:Y:S01]  /*7ec0*/  LEA R64, P4, R65, R2.reuse, 0x1 ;  /* 0x0000000241407211 */ /* 0x080fe200078808ff */
[----:B---3--:R2:W-:Y:S01]  /*7ed0*/  STG.E.U16 [R30.64], R4 ;  /* 0x000000041e007986 */ /* 0x0085e2000c101506 */
[----:B------:R-:W-:Y:S01]  /*7ee0*/  LEA R66, P5, R67, R2, 0x1 ;  /* 0x0000000243427211 */ /* 0x000fe200078a08ff */
[----:B------:R-:W-:Y:S01]  /*7ef0*/  IMAD R83, R86, 0x2, R81 ;  /* 0x0000000256537824 */ /* 0x000fe200078e0251 */
[----:B------:R-:W-:Y:S01]  /*7f00*/  PRMT R24, R17, 0x7632, R24 ;  /* 0x0000763211187816 */ /* 0x000fe20000000018 */
[----:B------:R3:W-:Y:S01]  /*7f10*/  STG.E.U16 [R32.64], R25 ;  /* 0x0000001920007986 */ /* 0x0007e2000c101506 */
[----:B0-----:R-:W-:Y:S01]  /*7f20*/  PRMT R27, R12, 0x7632, R27 ;  /* 0x000076320c1b7816 */ /* 0x001fe2000000001b */
[----:B------:R-:W-:Y:S01]  /*7f30*/  IMAD R85, R86, 0x2, R83 ;  /* 0x0000000256557824 */ /* 0x000fe200078e0253 */
[----:B------:R-:W-:-:S02]  /*7f40*/  LEA.HI.X.SX32 R63, R63, R3, 0x1, P3 ;  /* 0x000000033f3f7211 */ /* 0x000fc400018f0eff */
[----:B-1----:R-:W-:Y:S01]  /*7f50*/  PRMT R29, R8, 0x7632, R29 ;  /* 0x00007632081d7816 */ /* 0x002fe2000000001d */
[----:B------:R0:W-:Y:S01]  /*7f60*/  STG.E.U16 [R34.64], R27 ;  /* 0x0000001b22007986 */ /* 0x0001e2000c101506 */
[----:B------:R-:W-:Y:S01]  /*7f70*/  LEA.HI.X.SX32 R65, R65, R3, 0x1, P4 ;  /* 0x0000000341417211 */ /* 0x000fe200020f0eff */
[----:B------:R-:W-:Y:S01]  /*7f80*/  IMAD R86, R86, 0x2, R85 ;  /* 0x0000000256567824 */ /* 0x000fe200078e0255 */
[----:B--2---:R-:W-:Y:S01]  /*7f90*/  PRMT R31, R4, 0x7632, R31 ;  /* 0x00007632041f7816 */ /* 0x004fe2000000001f */
[----:B------:R-:W-:Y:S01]  /*7fa0*/  STG.E.U16 [R36.64], R29 ;  /* 0x0000001d24007986 */ /* 0x000fe2000c101506 */
[----:B------:R-:W-:Y:S02]  /*7fb0*/  LEA R68, P3, R69, R2, 0x1 ;  /* 0x0000000245447211 */ /* 0x000fe400078608ff */
[----:B---3--:R-:W-:Y:S01]  /*7fc0*/  PRMT R25, R13, 0x7632, R25 ;  /* 0x000076320d197816 */ /* 0x008fe20000000019 */
[----:B------:R-:W-:Y:S01]  /*7fd0*/  STG.E.U16 [R38.64], R31 ;  /* 0x0000001f26007986 */ /* 0x000fe2000c101506 */
[----:B------:R-:W-:-:S02]  /*7fe0*/  PRMT R26, R9, 0x7632, R26 ;  /* 0x00007632091a7816 */ /* 0x000fc4000000001a */
[-C--:B------:R-:W-:Y:S01]  /*7ff0*/  LEA.HI.X.SX32 R67, R67, R3.reuse, 0x1, P5 ;  /* 0x0000000343437211 */ /* 0x080fe200028f0eff */
[----:B------:R1:W-:Y:S01]  /*8000*/  STG.E.U16 [R40.64], R17 ;  /* 0x0000001128007986 */ /* 0x0003e2000c101506 */
[-C--:B------:R-:W-:Y:S02]  /*8010*/  LEA R70, P4, R71, R2.reuse, 0x1 ;  /* 0x0000000247467211 */ /* 0x080fe400078808ff */
[----:B0-----:R-:W-:Y:S01]  /*8020*/  PRMT R27, R5, 0x7632, R27 ;  /* 0x00007632051b7816 */ /* 0x001fe2000000001b */
[----:B------:R0:W-:Y:S01]  /*8030*/  STG.E.U16 [R42.64], R13 ;  /* 0x0000000d2a007986 */ /* 0x0001e2000c101506 */
[----:B------:R-:W-:Y:S02]  /*8040*/  LEA R72, P5, R73, R2, 0x1 ;  /* 0x0000000249487211 */ /* 0x000fe400078a08ff */
[-C--:B------:R-:W-:Y:S01]  /*8050*/  LEA.HI.X.SX32 R69, R69, R3.reuse, 0x1, P3 ;  /* 0x0000000345457211 */ /* 0x080fe200018f0eff */
[----:B------:R-:W-:Y:S01]  /*8060*/  STG.E.U16 [R44.64], R9 ;  /* 0x000000092c007986 */ /* 0x000fe2000c101506 */
[----:B------:R-:W-:-:S02]  /*8070*/  LEA.HI.X.SX32 R71, R71, R3, 0x1, P4 ;  /* 0x0000000347477211 */ /* 0x000fc400020f0eff */
[-C--:B------:R-:W-:Y:S01]  /*8080*/  LEA R74, P3, R75, R2.reuse, 0x1 ;  /* 0x000000024b4a7211 */ /* 0x080fe200078608ff */
[----:B------:R2:W-:Y:S01]  /*8090*/  STG.E.U16 [R46.64], R5 ;  /* 0x000000052e007986 */ /* 0x0005e2000c101506 */
[----:B------:R-:W-:Y:S02]  /*80a0*/  LEA.HI.X.SX32 R73, R73, R3, 0x1, P5 ;  /* 0x0000000349497211 */ /* 0x000fe400028f0eff */
[-C--:B------:R-:W-:Y:S01]  /*80b0*/  LEA R76, P4, R77, R2.reuse, 0x1 ;  /* 0x000000024d4c7211 */ /* 0x080fe200078808ff */
[----:B------:R3:W-:Y:S01]  /*80c0*/  STG.E.U16 [R48.64], R24 ;  /* 0x0000001830007986 */ /* 0x0007e2000c101506 */
[----:B------:R-:W-:Y:S02]  /*80d0*/  PRMT R32, R18, 0x7632, R32 ;  /* 0x0000763212207816 */ /* 0x000fe40000000020 */
[----:B------:R-:W-:Y:S01]  /*80e0*/  LEA R78, P5, R79, R2, 0x1 ;  /* 0x000000024f4e7211 */ /* 0x000fe200078a08ff */
[----:B------:R3:W-:Y:S01]  /*80f0*/  STG.E.U16 [R50.64], R25 ;  /* 0x0000001932007986 */ /* 0x0007e2000c101506 */
[----:B------:R-:W-:-:S02]  /*8100*/  PRMT R33, R14, 0x7632, R33 ;  /* 0x000076320e217816 */ /* 0x000fc40000000021 */
[----:B------:R-:W-:Y:S01]  /*8110*/  PRMT R34, R10, 0x7632, R34 ;  /* 0x000076320a227816 */ /* 0x000fe20000000022 */
[----:B------:R3:W-:Y:S01]  /*8120*/  STG.E.U16 [R52.64], R26 ;  /* 0x0000001a34007986 */ /* 0x0007e2000c101506 */
[-C--:B------:R-:W-:Y:S02]  /*8130*/  LEA.HI.X.SX32 R75, R75, R3.reuse, 0x1, P3 ;  /* 0x000000034b4b7211 */ /* 0x080fe400018f0eff */
[----:B------:R-:W-:Y:S01]  /*8140*/  PRMT R35, R6, 0x7632, R35 ;  /* 0x0000763206237816 */ /* 0x000fe20000000023 */
[----:B------:R3:W-:Y:S01]  /*8150*/  STG.E.U16 [R54.64], R27 ;  /* 0x0000001b36007986 */ /* 0x0007e2000c101506 */
[-C--:B------:R-:W-:Y:S02]  /*8160*/  LEA.HI.X.SX32 R77, R77, R3.reuse, 0x1, P4 ;  /* 0x000000034d4d7211 */ /* 0x080fe400020f0eff */
[----:B------:R-:W-:Y:S01]  /*8170*/  LEA R80, P3, R81, R2, 0x1 ;  /* 0x0000000251507211 */ /* 0x000fe200078608ff */
[----:B------:R3:W-:Y:S01]  /*8180*/  STG.E.U16 [R56.64], R18 ;  /* 0x0000001238007986 */ /* 0x0007e2000c101506 */
[----:B------:R-:W-:-:S02]  /*8190*/  LEA.HI.X.SX32 R79, R79, R3, 0x1, P5 ;  /* 0x000000034f4f7211 */ /* 0x000fc400028f0eff */
[-C--:B------:R-:W-:Y:S01]  /*81a0*/  LEA R82, P4, R83, R2.reuse, 0x1 ;  /* 0x0000000253527211 */ /* 0x080fe200078808ff */
[----:B------:R3:W-:Y:S01]  /*81b0*/  STG.E.U16 [R58.64], R14 ;  /* 0x0000000e3a007986 */ /* 0x0007e2000c101506 */
[-C--:B------:R-:W-:Y:S02]  /*81c0*/  LEA R84, P5, R85, R2.reuse, 0x1 ;  /* 0x0000000255547211 */ /* 0x080fe400078a08ff */
[----:B------:R-:W-:Y:S01]  /*81d0*/  LEA R2, P6, R86, R2, 0x1 ;  /* 0x0000000256027211 */ /* 0x000fe200078c08ff */
[----:B------:R3:W-:Y:S01]  /*81e0*/  STG.E.U16 [R60.64], R10 ;  /* 0x0000000a3c007986 */ /* 0x0007e2000c101506 */
[-C--:B------:R-:W-:Y:S02]  /*81f0*/  LEA.HI.X.SX32 R81, R81, R3.reuse, 0x1, P3 ;  /* 0x0000000351517211 */ /* 0x080fe400018f0eff */
[----:B-1----:R-:W-:Y:S01]  /*8200*/  PRMT R40, R19, 0x7632, R40 ;  /* 0x0000763213287816 */ /* 0x002fe20000000028 */
[----:B------:R3:W-:Y:S01]  /*8210*/  STG.E.U16 [R62.64], R6 ;  /* 0x000000063e007986 */ /* 0x0007e2000c101506 */
[----:B------:R-:W-:-:S02]  /*8220*/  LEA.HI.X.SX32 R83, R83, R3, 0x1, P4 ;  /* 0x0000000353537211 */ /* 0x000fc400020f0eff */
[----:B------:R-:W-:Y:S01]  /*8230*/  PRMT R41, R15, 0x7632, R41 ;  /* 0x000076320f297816 */ /* 0x000fe20000000029 */
[----:B------:R3:W-:Y:S01]  /*8240*/  STG.E.U16 [R64.64], R32 ;  /* 0x0000002040007986 */ /* 0x0007e2000c101506 */
[-C--:B------:R-:W-:Y:S02]  /*8250*/  LEA.HI.X.SX32 R85, R85, R3.reuse, 0x1, P5 ;  /* 0x0000000355557211 */ /* 0x080fe400028f0eff */
[----:B0-----:R-:W-:Y:S01]  /*8260*/  PRMT R42, R11, 0x7632, R42 ;  /* 0x000076320b2a7816 */ /* 0x001fe2000000002a */
[----:B------:R3:W-:Y:S01]  /*8270*/  STG.E.U16 [R66.64], R33 ;  /* 0x0000002142007986 */ /* 0x0007e2000c101506 */
[----:B------:R-:W-:Y:S02]  /*8280*/  LEA.HI.X.SX32 R3, R86, R3, 0x1, P6 ;  /* 0x0000000356037211 */ /* 0x000fe400030f0eff */
[----:B--2---:R-:W-:Y:S01]  /*8290*/  PRMT R5, R7, 0x7632, R5 ;  /* 0x0000763207057816 */ /* 0x004fe20000000005 */
[----:B------:R3:W-:Y:S01]  /*82a0*/  STG.E.U16 [R68.64], R34 ;  /* 0x0000002244007986 */ /* 0x0007e2000c101506 */
[----:B------:R-:W-:-:S02]  /*82b0*/  FSEL R21, R21, -INF , P1 ;  /* 0xff80000015157808 */ /* 0x000fc40000800000 */
[----:B------:R-:W-:Y:S01]  /*82c0*/  FSEL R23, R23, -INF , P2 ;  /* 0xff80000017177808 */ /* 0x000fe20001000000 */
[----:B------:R3:W-:Y:S01]  /*82d0*/  STG.E.U16 [R70.64], R35 ;  /* 0x0000002346007986 */ /* 0x0007e2000c101506 */
[----:B------:R-:W-:Y:S01]  /*82e0*/  LOP3.LUT R4, R89, 0x1f8, RZ, 0xc0, !PT ;  /* 0x000001f859047812 */ /* 0x000fe200078ec0ff */
[----:B------:R-:W-:Y:S02]  /*82f0*/  FFMA R20, R21, 0.69314718246459960938, R20 ;  /* 0x3f31721815147823 */ /* 0x000fe40000000014 */
[----:B------:R3:W-:Y:S01]  /*8300*/  STG.E.U16 [R72.64], R19 ;  /* 0x0000001348007986 */ /* 0x0007e2000c101506 */
[----:B------:R-:W-:-:S03]  /*8310*/  FFMA R21, R23, 0.69314718246459960938, R22 ;  /* 0x3f31721817157823 */ /* 0x000fc60000000016 */
[----:B------:R3:W-:Y:S04]  /*8320*/  STG.E.U16 [R74.64], R15 ;  /* 0x0000000f4a007986 */ /* 0x0007e8000c101506 */
[----:B------:R3:W-:Y:S04]  /*8330*/  STG.E.U16 [R76.64], R11 ;  /* 0x0000000b4c007986 */ /* 0x0007e8000c101506 */
[----:B------:R3:W-:Y:S04]  /*8340*/  STG.E.U16 [R78.64], R7 ;  /* 0x000000074e007986 */ /* 0x0007e8000c101506 */
[----:B------:R3:W-:Y:S04]  /*8350*/  STG.E.U16 [R80.64], R40 ;  /* 0x0000002850007986 */ /* 0x0007e8000c101506 */
[----:B------:R3:W-:Y:S04]  /*8360*/  STG.E.U16 [R82.64], R41 ;  /* 0x0000002952007986 */ /* 0x0007e8000c101506 */
[----:B------:R3:W-:Y:S04]  /*8370*/  STG.E.U16 [R84.64], R42 ;  /* 0x0000002a54007986 */ /* 0x0007e8000c101506 */
[----:B------:R3:W-:Y:S04]  /*8380*/  STG.E.U16 [R2.64], R5 ;  /* 0x0000000502007986 */ /* 0x0007e8000c101506 */
[----:B------:R-:W-:Y:S06]  /*8390*/  BAR.SYNC.DEFER_BLOCKING 0x0 ;  /* 0x0000000000007b1d */ /* 0x000fec0000010000 */
[----:B------:R3:W-:Y:S04]  /*83a0*/  STS.64 [R4], R20 ;  /* 0x0000001404007388 */ /* 0x0007e80000000a00 */
[----:B------:R-:W-:Y:S06]  /*83b0*/  BAR.SYNC.DEFER_BLOCKING 0x0 ;  /* 0x0000000000007b1d */ /* 0x000fec0000010000 */
[----:B------:R-:W-:Y:S05]  /*83c0*/  @P0 EXIT ;  /* 0x000000000000094d */ /* 0x000fea0003800000 */
[----:B---3--:R-:W0:Y:S01]  /*83d0*/  LDS R7, [R0] ;  /* 0x0000000000077984 */ /* 0x008e220000000800 */
[----:B------:R-:W-:-:S02]  /*83e0*/  IMAD R2, R88, c[0x0][0x1cc], RZ ;  /* 0x0000730058027a24 */ /* 0x000fc400078e02ff */
[C---:B------:R-:W-:Y:S02]  /*83f0*/  IMAD.SHL.U32 R6, R87.reuse, 0x4, RZ ;  /* 0x0000000457067824 */ /* 0x040fe400078e00ff */
[----:B------:R-:W-:Y:S02]  /*8400*/  IMAD.SHL.U32 R3, R2, 0x4, RZ ;  /* 0x0000000402037824 */ /* 0x000fe400078e00ff */
[----:B------:R-:W-:-:S04]  /*8410*/  IMAD.HI R5, R87, 0x4, RZ ;  /* 0x0000000457057827 */ /* 0x000fc800078e02ff */
[----:B------:R-:W-:Y:S01]  /*8420*/  IMAD.HI R4, R2, 0x4, RZ ;  /* 0x0000000402047827 */ /* 0x000fe200078e02ff */
[----:B------:R-:W-:-:S04]  /*8430*/  IADD3 R2, P0, P1, R6, c[0x0][0x180], R3 ;  /* 0x0000600006027a10 */ /* 0x000fc8000791e003 */
[----:B------:R-:W-:-:S05]  /*8440*/  IADD3.X R3, R5, c[0x0][0x184], R4, P0, P1 ;  /* 0x0000610005037a10 */ /* 0x000fca00007e2404 */
[----:B0-----:R-:W-:Y:S01]  /*8450*/  STG.E [R2.64], R7 ;  /* 0x0000000702007986 */ /* 0x001fe2000c101906 */
[----:B------:R-:W-:Y:S05]  /*8460*/  EXIT ;  /* 0x000000000000794d */ /* 0x000fea0003800000 */
.L_x_2:
[----:B------:R-:W-:-:S00]  /*8470*/  BRA `(.L_x_2) ;  /* 0xfffffff000007947 */ /* 0x000fc0000383ffff */
[----:B------:R-:W-:-:S00]  /*8480*/  NOP ;  /* 0x0000000000007918 */ /* 0x000fc00000000000 */
[----:B------:R-:W-:-:S00]  /*8490*/  NOP ;  /* 0x0000000000007918 */ /* 0x000fc00000000000 */
[----:B------:R-:W-:-:S00]  /*84a0*/  NOP ;  /* 0x0000000000007918 */ /* 0x000fc00000000000 */
[----:B------:R-:W-:-:S00]  /*84b0*/  NOP ;  /* 0x0000000000007918 */ /* 0x000fc00000000000 */
[----:B------:R-:W-:-:S00]  /*84c0*/  NOP ;  /* 0x0000000000007918 */ /* 0x000fc00000000000 */
[----:B------:R-:W-:-:S00]  /*84d0*/  NOP ;  /* 0x0000000000007918 */ /* 0x000fc00000000000 */
[----:B------:R-:W-:-:S00]  /*84e0*/  NOP ;  /* 0x0000000000007918 */ /* 0x000fc00000000000 */
[----:B------:R-:W-:-:S00]  /*84f0*/  NOP ;  /* 0x0000000000007918 */ /* 0x000fc00000000000 */
.L_x_3:


//--------------------- .nv.global.init           --------------------------
	.section	.nv.global.init,"aw",@progbits
.nv.global.init:
	.type		_$_str,@object
	.size		_$_str,(.L_0 - _$_str)
_$_str:
        /*0000*/ 	.byte	0x5f, 0x5f, 0x43, 0x55, 0x44, 0x41, 0x5f, 0x46, 0x54, 0x5a, 0x00
.L_0:


//--------------------- .nv.shared.attn_fwd       --------------------------
	.section	.nv.shared.attn_fwd,"aw",@nobits
	.sectionflags	@""
	.align	16
